//
// Generated by NVIDIA NVVM Compiler
//
// Compiler Build ID: CL-36424714
// Cuda compilation tools, release 13.0, V13.0.88
// Based on NVVM 20.0.0
//

.version 9.0
.target sm_100
.address_size 64

	// .globl	vwma_batch_f32

.visible .entry vwma_batch_f32(
	.param .u64 .ptr .align 1 vwma_batch_f32_param_0,
	.param .u64 .ptr .align 1 vwma_batch_f32_param_1,
	.param .u64 .ptr .align 1 vwma_batch_f32_param_2,
	.param .u32 vwma_batch_f32_param_3,
	.param .u32 vwma_batch_f32_param_4,
	.param .u32 vwma_batch_f32_param_5,
	.param .u64 .ptr .align 1 vwma_batch_f32_param_6
)
{
	.reg .pred 	%p<7>;
	.reg .b32 	%r<20>;
	.reg .b32 	%f<6>;
	.reg .b64 	%rd<17>;
	.reg .b64 	%fd<14>;

	ld.param.u64 	%rd2, [vwma_batch_f32_param_0];
	ld.param.u64 	%rd3, [vwma_batch_f32_param_1];
	ld.param.u64 	%rd4, [vwma_batch_f32_param_2];
	ld.param.u32 	%r12, [vwma_batch_f32_param_3];
	ld.param.u32 	%r14, [vwma_batch_f32_param_4];
	ld.param.u32 	%r13, [vwma_batch_f32_param_5];
	ld.param.u64 	%rd5, [vwma_batch_f32_param_6];
	mov.u32 	%r1, %ctaid.y;
	setp.ge.s32 	%p1, %r1, %r14;
	@%p1 bra 	$L__BB0_9;
	cvta.to.global.u64 	%rd6, %rd4;
	mul.wide.u32 	%rd7, %r1, 4;
	add.s64 	%rd8, %rd6, %rd7;
	ld.global.nc.u32 	%r2, [%rd8];
	add.s32 	%r3, %r13, -1;
	mov.u32 	%r15, %ctaid.x;
	mov.u32 	%r4, %ntid.x;
	mov.u32 	%r16, %tid.x;
	mad.lo.s32 	%r19, %r15, %r4, %r16;
	setp.ge.s32 	%p2, %r19, %r12;
	@%p2 bra 	$L__BB0_9;
	cvta.to.global.u64 	%rd1, %rd5;
	mov.u32 	%r17, %nctaid.x;
	mul.lo.s32 	%r6, %r17, %r4;
	mul.lo.s32 	%r7, %r12, %r1;
	add.s32 	%r8, %r3, %r2;
$L__BB0_3:
	setp.lt.s32 	%p3, %r19, %r8;
	mov.f32 	%f5, 0f7FFFFFFF;
	@%p3 bra 	$L__BB0_8;
	sub.s32 	%r10, %r19, %r2;
	mul.wide.s32 	%rd11, %r19, 8;
	add.s64 	%rd9, %rd2, %rd11;
	// begin inline asm
	ld.global.nc.f64 %fd12, [%rd9];
	// end inline asm
	add.s64 	%rd10, %rd3, %rd11;
	// begin inline asm
	ld.global.nc.f64 %fd13, [%rd10];
	// end inline asm
	setp.lt.s32 	%p4, %r10, 0;
	@%p4 bra 	$L__BB0_6;
	mul.wide.u32 	%rd14, %r10, 8;
	add.s64 	%rd12, %rd2, %rd14;
	// begin inline asm
	ld.global.nc.f64 %fd9, [%rd12];
	// end inline asm
	sub.f64 	%fd12, %fd12, %fd9;
	add.s64 	%rd13, %rd3, %rd14;
	// begin inline asm
	ld.global.nc.f64 %fd10, [%rd13];
	// end inline asm
	sub.f64 	%fd13, %fd13, %fd10;
$L__BB0_6:
	setp.eq.f64 	%p5, %fd13, 0d0000000000000000;
	@%p5 bra 	$L__BB0_8;
	div.rn.f64 	%fd11, %fd12, %fd13;
	cvt.rn.f32.f64 	%f5, %fd11;
$L__BB0_8:
	add.s32 	%r18, %r19, %r7;
	mul.wide.s32 	%rd15, %r18, 4;
	add.s64 	%rd16, %rd1, %rd15;
	st.global.f32 	[%rd16], %f5;
	add.s32 	%r19, %r19, %r6;
	setp.lt.s32 	%p6, %r19, %r12;
	@%p6 bra 	$L__BB0_3;
$L__BB0_9:
	ret;

}
	// .globl	vwma_multi_series_one_param_f32
.visible .entry vwma_multi_series_one_param_f32(
	.param .u64 .ptr .align 1 vwma_multi_series_one_param_f32_param_0,
	.param .u64 .ptr .align 1 vwma_multi_series_one_param_f32_param_1,
	.param .u32 vwma_multi_series_one_param_f32_param_2,
	.param .u32 vwma_multi_series_one_param_f32_param_3,
	.param .u32 vwma_multi_series_one_param_f32_param_4,
	.param .u64 .ptr .align 1 vwma_multi_series_one_param_f32_param_5,
	.param .u64 .ptr .align 1 vwma_multi_series_one_param_f32_param_6
)
{
	.reg .pred 	%p<7>;
	.reg .b32 	%r<21>;
	.reg .b32 	%f<5>;
	.reg .b64 	%rd<19>;
	.reg .b64 	%fd<14>;

	ld.param.u64 	%rd2, [vwma_multi_series_one_param_f32_param_0];
	ld.param.u64 	%rd3, [vwma_multi_series_one_param_f32_param_1];
	ld.param.u32 	%r11, [vwma_multi_series_one_param_f32_param_2];
	ld.param.u32 	%r12, [vwma_multi_series_one_param_f32_param_3];
	ld.param.u32 	%r13, [vwma_multi_series_one_param_f32_param_4];
	ld.param.u64 	%rd4, [vwma_multi_series_one_param_f32_param_5];
	ld.param.u64 	%rd5, [vwma_multi_series_one_param_f32_param_6];
	cvta.to.global.u64 	%rd1, %rd5;
	mov.u32 	%r1, %ctaid.y;
	setp.ge.s32 	%p1, %r1, %r12;
	@%p1 bra 	$L__BB1_11;
	cvta.to.global.u64 	%rd6, %rd4;
	mul.wide.u32 	%rd7, %r1, 4;
	add.s64 	%rd8, %rd6, %rd7;
	ld.global.nc.u32 	%r2, [%rd8];
	mov.u32 	%r14, %ctaid.x;
	mov.u32 	%r3, %ntid.x;
	mov.u32 	%r15, %tid.x;
	mad.lo.s32 	%r20, %r14, %r3, %r15;
	setp.ge.s32 	%p2, %r20, %r13;
	@%p2 bra 	$L__BB1_11;
	mov.u32 	%r16, %nctaid.x;
	mul.lo.s32 	%r5, %r16, %r3;
	add.s32 	%r17, %r11, %r2;
	add.s32 	%r6, %r17, -1;
$L__BB1_3:
	mad.lo.s32 	%r8, %r20, %r12, %r1;
	setp.ge.s32 	%p3, %r20, %r6;
	@%p3 bra 	$L__BB1_5;
	mul.wide.s32 	%rd17, %r8, 4;
	add.s64 	%rd18, %rd1, %rd17;
	mov.b32 	%r19, 2147483647;
	st.global.u32 	[%rd18], %r19;
	bra.uni 	$L__BB1_10;
$L__BB1_5:
	sub.s32 	%r9, %r20, %r11;
	mul.wide.s32 	%rd11, %r8, 8;
	add.s64 	%rd9, %rd2, %rd11;
	// begin inline asm
	ld.global.nc.f64 %fd12, [%rd9];
	// end inline asm
	add.s64 	%rd10, %rd3, %rd11;
	// begin inline asm
	ld.global.nc.f64 %fd13, [%rd10];
	// end inline asm
	setp.lt.s32 	%p4, %r9, 0;
	@%p4 bra 	$L__BB1_7;
	mad.lo.s32 	%r18, %r9, %r12, %r1;
	mul.wide.u32 	%rd14, %r18, 8;
	add.s64 	%rd12, %rd2, %rd14;
	// begin inline asm
	ld.global.nc.f64 %fd9, [%rd12];
	// end inline asm
	sub.f64 	%fd12, %fd12, %fd9;
	add.s64 	%rd13, %rd3, %rd14;
	// begin inline asm
	ld.global.nc.f64 %fd10, [%rd13];
	// end inline asm
	sub.f64 	%fd13, %fd13, %fd10;
$L__BB1_7:
	setp.eq.f64 	%p5, %fd13, 0d0000000000000000;
	mov.f32 	%f4, 0f7FFFFFFF;
	@%p5 bra 	$L__BB1_9;
	div.rn.f64 	%fd11, %fd12, %fd13;
	cvt.rn.f32.f64 	%f4, %fd11;
$L__BB1_9:
	mul.wide.s32 	%rd15, %r8, 4;
	add.s64 	%rd16, %rd1, %rd15;
	st.global.f32 	[%rd16], %f4;
$L__BB1_10:
	add.s32 	%r20, %r20, %r5;
	setp.lt.s32 	%p6, %r20, %r13;
	@%p6 bra 	$L__BB1_3;
$L__BB1_11:
	ret;

}
	// .globl	vwma_multi_series_one_param_tm_coalesced_f32
.visible .entry vwma_multi_series_one_param_tm_coalesced_f32(
	.param .u64 .ptr .align 1 vwma_multi_series_one_param_tm_coalesced_f32_param_0,
	.param .u64 .ptr .align 1 vwma_multi_series_one_param_tm_coalesced_f32_param_1,
	.param .u32 vwma_multi_series_one_param_tm_coalesced_f32_param_2,
	.param .u32 vwma_multi_series_one_param_tm_coalesced_f32_param_3,
	.param .u32 vwma_multi_series_one_param_tm_coalesced_f32_param_4,
	.param .u64 .ptr .align 1 vwma_multi_series_one_param_tm_coalesced_f32_param_5,
	.param .u64 .ptr .align 1 vwma_multi_series_one_param_tm_coalesced_f32_param_6
)
{
	.reg .pred 	%p<7>;
	.reg .b32 	%r<24>;
	.reg .b32 	%f<5>;
	.reg .b64 	%rd<19>;
	.reg .b64 	%fd<14>;

	ld.param.u64 	%rd2, [vwma_multi_series_one_param_tm_coalesced_f32_param_0];
	ld.param.u64 	%rd3, [vwma_multi_series_one_param_tm_coalesced_f32_param_1];
	ld.param.u32 	%r11, [vwma_multi_series_one_param_tm_coalesced_f32_param_2];
	ld.param.u32 	%r12, [vwma_multi_series_one_param_tm_coalesced_f32_param_3];
	ld.param.u32 	%r13, [vwma_multi_series_one_param_tm_coalesced_f32_param_4];
	ld.param.u64 	%rd4, [vwma_multi_series_one_param_tm_coalesced_f32_param_5];
	ld.param.u64 	%rd5, [vwma_multi_series_one_param_tm_coalesced_f32_param_6];
	cvta.to.global.u64 	%rd1, %rd5;
	mov.u32 	%r14, %ctaid.y;
	mov.u32 	%r15, %ntid.x;
	mov.u32 	%r16, %tid.x;
	mad.lo.s32 	%r1, %r14, %r15, %r16;
	setp.ge.s32 	%p1, %r1, %r12;
	@%p1 bra 	$L__BB2_11;
	cvta.to.global.u64 	%rd6, %rd4;
	mul.wide.u32 	%rd7, %r1, 4;
	add.s64 	%rd8, %rd6, %rd7;
	ld.global.nc.u32 	%r2, [%rd8];
	mov.u32 	%r17, %ctaid.x;
	mov.u32 	%r3, %ntid.y;
	mov.u32 	%r18, %tid.y;
	mad.lo.s32 	%r23, %r17, %r3, %r18;
	setp.ge.s32 	%p2, %r23, %r13;
	@%p2 bra 	$L__BB2_11;
	mov.u32 	%r19, %nctaid.x;
	mul.lo.s32 	%r5, %r19, %r3;
	add.s32 	%r20, %r11, %r2;
	add.s32 	%r6, %r20, -1;
$L__BB2_3:
	mad.lo.s32 	%r8, %r23, %r12, %r1;
	setp.ge.s32 	%p3, %r23, %r6;
	@%p3 bra 	$L__BB2_5;
	mul.wide.s32 	%rd17, %r8, 4;
	add.s64 	%rd18, %rd1, %rd17;
	mov.b32 	%r22, 2147483647;
	st.global.u32 	[%rd18], %r22;
	bra.uni 	$L__BB2_10;
$L__BB2_5:
	sub.s32 	%r9, %r23, %r11;
	mul.wide.s32 	%rd11, %r8, 8;
	add.s64 	%rd9, %rd2, %rd11;
	// begin inline asm
	ld.global.nc.f64 %fd12, [%rd9];
	// end inline asm
	add.s64 	%rd10, %rd3, %rd11;
	// begin inline asm
	ld.global.nc.f64 %fd13, [%rd10];
	// end inline asm
	setp.lt.s32 	%p4, %r9, 0;
	@%p4 bra 	$L__BB2_7;
	mad.lo.s32 	%r21, %r9, %r12, %r1;
	mul.wide.u32 	%rd14, %r21, 8;
	add.s64 	%rd12, %rd2, %rd14;
	// begin inline asm
	ld.global.nc.f64 %fd9, [%rd12];
	// end inline asm
	sub.f64 	%fd12, %fd12, %fd9;
	add.s64 	%rd13, %rd3, %rd14;
	// begin inline asm
	ld.global.nc.f64 %fd10, [%rd13];
	// end inline asm
	sub.f64 	%fd13, %fd13, %fd10;
$L__BB2_7:
	setp.eq.f64 	%p5, %fd13, 0d0000000000000000;
	mov.f32 	%f4, 0f7FFFFFFF;
	@%p5 bra 	$L__BB2_9;
	div.rn.f64 	%fd11, %fd12, %fd13;
	cvt.rn.f32.f64 	%f4, %fd11;
$L__BB2_9:
	mul.wide.s32 	%rd15, %r8, 4;
	add.s64 	%rd16, %rd1, %rd15;
	st.global.f32 	[%rd16], %f4;
$L__BB2_10:
	add.s32 	%r23, %r23, %r5;
	setp.lt.s32 	%p6, %r23, %r13;
	@%p6 bra 	$L__BB2_3;
$L__BB2_11:
	ret;

}


// ===== COMPILED SASS (sm_100) =====

	.target	sm_100

	.elftype	@"ET_EXEC"


//--------------------- .note.nv.tkinfo           --------------------------
	.section	.note.nv.tkinfo,"",@"SHT_NOTE"
	.sectionflags	@"SHF_NOTE_NV_TKINFO"
	.tkinfo
        /*0018*/ 	.word	0x00000002
        /*0030*/ 	.string	""
        /*0030*/ 	.string	"ptxas"
        /*0030*/ 	.string	"Cuda compilation tools, release 13.0, V13.0.88"
        /*0030*/ 	.string	"Build cuda_13.0.r13.0/compiler.36424714_0"
        /*0030*/ 	.string	"-arch sm_100 -m 64 "



//--------------------- .note.nv.cuinfo           --------------------------
	.section	.note.nv.cuinfo,"",@"SHT_NOTE"
	.sectionflags	@"SHF_NOTE_NV_CUINFO"
        /*0018*/ 	.short	0x0002
        /*001a*/ 	.short	0x0064
        /*001c*/ 	.short	0x0082
	.zero		2


//--------------------- .nv.info                  --------------------------
	.section	.nv.info,"",@"SHT_CUDA_INFO"
	.align	4


	//----- nvinfo : EIATTR_REGCOUNT
	.align		4
        /*0000*/ 	.byte	0x04, 0x2f
        /*0002*/ 	.short	(.L_1 - .L_0)
	.align		4
.L_0:
        /*0004*/ 	.word	index@(vwma_batch_f32)
        /*0008*/ 	.word	0x00000020


	//----- nvinfo : EIATTR_FRAME_SIZE
	.align		4
.L_1:
        /*000c*/ 	.byte	0x04, 0x11
        /*000e*/ 	.short	(.L_3 - .L_2)
	.align		4
.L_2:
        /*0010*/ 	.word	index@($__internal_2_$__cuda_sm20_div_rn_f64_full)
        /*0014*/ 	.word	0x00000000


	//----- nvinfo : EIATTR_FRAME_SIZE
	.align		4
.L_3:
        /*0018*/ 	.byte	0x04, 0x11
        /*001a*/ 	.short	(.L_5 - .L_4)
	.align		4
.L_4:
        /*001c*/ 	.word	index@(vwma_batch_f32)
        /*0020*/ 	.word	0x00000000


	//----- nvinfo : EIATTR_REGCOUNT
	.align		4
.L_5:
        /*0024*/ 	.byte	0x04, 0x2f
        /*0026*/ 	.short	(.L_7 - .L_6)
	.align		4
.L_6:
        /*0028*/ 	.word	index@(vwma_multi_series_one_param_f32)
        /*002c*/ 	.word	0x00000022


	//----- nvinfo : EIATTR_FRAME_SIZE
	.align		4
.L_7:
        /*0030*/ 	.byte	0x04, 0x11
        /*0032*/ 	.short	(.L_9 - .L_8)
	.align		4
.L_8:
        /*0034*/ 	.word	index@($__internal_1_$__cuda_sm20_div_rn_f64_full)
        /*0038*/ 	.word	0x00000000


	//----- nvinfo : EIATTR_FRAME_SIZE
	.align		4
.L_9:
        /*003c*/ 	.byte	0x04, 0x11
        /*003e*/ 	.short	(.L_11 - .L_10)
	.align		4
.L_10:
        /*0040*/ 	.word	index@(vwma_multi_series_one_param_f32)
        /*0044*/ 	.word	0x00000000


	//----- nvinfo : EIATTR_REGCOUNT
	.align		4
.L_11:
        /*0048*/ 	.byte	0x04, 0x2f
        /*004a*/ 	.short	(.L_13 - .L_12)
	.align		4
.L_12:
        /*004c*/ 	.word	index@(vwma_multi_series_one_param_tm_coalesced_f32)
        /*0050*/ 	.word	0x00000022


	//----- nvinfo : EIATTR_FRAME_SIZE
	.align		4
.L_13:
        /*0054*/ 	.byte	0x04, 0x11
        /*0056*/ 	.short	(.L_15 - .L_14)
	.align		4
.L_14:
        /*0058*/ 	.word	index@($__internal_0_$__cuda_sm20_div_rn_f64_full)
        /*005c*/ 	.word	0x00000000


	//----- nvinfo : EIATTR_FRAME_SIZE
	.align		4
.L_15:
        /*0060*/ 	.byte	0x04, 0x11
        /*0062*/ 	.short	(.L_17 - .L_16)
	.align		4
.L_16:
        /*0064*/ 	.word	index@(vwma_multi_series_one_param_tm_coalesced_f32)
        /*0068*/ 	.word	0x00000000


	//----- nvinfo : EIATTR_MIN_STACK_SIZE
	.align		4
.L_17:
        /*006c*/ 	.byte	0x04, 0x12
        /*006e*/ 	.short	(.L_19 - .L_18)
	.align		4
.L_18:
        /*0070*/ 	.word	index@(vwma_multi_series_one_param_tm_coalesced_f32)
        /*0074*/ 	.word	0x00000000


	//----- nvinfo : EIATTR_MIN_STACK_SIZE
	.align		4
.L_19:
        /*0078*/ 	.byte	0x04, 0x12
        /*007a*/ 	.short	(.L_21 - .L_20)
	.align		4
.L_20:
        /*007c*/ 	.word	index@(vwma_multi_series_one_param_f32)
        /*0080*/ 	.word	0x00000000


	//----- nvinfo : EIATTR_MIN_STACK_SIZE
	.align		4
.L_21:
        /*0084*/ 	.byte	0x04, 0x12
        /*0086*/ 	.short	(.L_23 - .L_22)
	.align		4
.L_22:
        /*0088*/ 	.word	index@(vwma_batch_f32)
        /*008c*/ 	.word	0x00000000
.L_23:


//--------------------- .nv.compat                --------------------------
	.section	.nv.compat,"",@"SHT_CUDA_COMPAT_INFO"
	.align	4
        /*0000*/ 	.byte	0x02, 0x09, 0x00, 0x00, 0x02, 0x02, 0x01, 0x00, 0x02, 0x05, 0x05, 0x00, 0x03, 0x07, 0x01, 0x01
        /*0010*/ 	.byte	0x02, 0x03, 0x00, 0x00, 0x02, 0x06, 0x01, 0x00, 0x04, 0x0b, 0x08, 0x00, 0x01, 0x00, 0x00, 0x00
        /*0020*/ 	.byte	0x00, 0x00, 0x00, 0x00


//--------------------- .nv.info.vwma_multi_series_one_param_tm_coalesced_f32 --------------------------
	.section	.nv.info.vwma_multi_series_one_param_tm_coalesced_f32,"",@"SHT_CUDA_INFO"
	.sectionflags	@""
	.align	4


	//----- nvinfo : EIATTR_CUDA_API_VERSION
	.align		4
        /*0000*/ 	.byte	0x04, 0x37
        /*0002*/ 	.short	(.L_25 - .L_24)
.L_24:
        /*0004*/ 	.word	0x00000082


	//----- nvinfo : EIATTR_KPARAM_INFO
	.align		4
.L_25:
        /*0008*/ 	.byte	0x04, 0x17
        /*000a*/ 	.short	(.L_27 - .L_26)
.L_26:
        /*000c*/ 	.word	0x00000000
        /*0010*/ 	.short	0x0006
        /*0012*/ 	.short	0x0028
        /*0014*/ 	.byte	0x00, 0xf5, 0x21, 0x00


	//----- nvinfo : EIATTR_KPARAM_INFO
	.align		4
.L_27:
        /*0018*/ 	.byte	0x04, 0x17
        /*001a*/ 	.short	(.L_29 - .L_28)
.L_28:
        /*001c*/ 	.word	0x00000000
        /*0020*/ 	.short	0x0005
        /*0022*/ 	.short	0x0020
        /*0024*/ 	.byte	0x00, 0xf5, 0x21, 0x00


	//----- nvinfo : EIATTR_KPARAM_INFO
	.align		4
.L_29:
        /*0028*/ 	.byte	0x04, 0x17
        /*002a*/ 	.short	(.L_31 - .L_30)
.L_30:
        /*002c*/ 	.word	0x00000000
        /*0030*/ 	.short	0x0004
        /*0032*/ 	.short	0x0018
        /*0034*/ 	.byte	0x00, 0xf0, 0x11, 0x00


	//----- nvinfo : EIATTR_KPARAM_INFO
	.align		4
.L_31:
        /*0038*/ 	.byte	0x04, 0x17
        /*003a*/ 	.short	(.L_33 - .L_32)
.L_32:
        /*003c*/ 	.word	0x00000000
        /*0040*/ 	.short	0x0003
        /*0042*/ 	.short	0x0014
        /*0044*/ 	.byte	0x00, 0xf0, 0x11, 0x00


	//----- nvinfo : EIATTR_KPARAM_INFO
	.align		4
.L_33:
        /*0048*/ 	.byte	0x04, 0x17
        /*004a*/ 	.short	(.L_35 - .L_34)
.L_34:
        /*004c*/ 	.word	0x00000000
        /*0050*/ 	.short	0x0002
        /*0052*/ 	.short	0x0010
        /*0054*/ 	.byte	0x00, 0xf0, 0x11, 0x00


	//----- nvinfo : EIATTR_KPARAM_INFO
	.align		4
.L_35:
        /*0058*/ 	.byte	0x04, 0x17
        /*005a*/ 	.short	(.L_37 - .L_36)
.L_36:
        /*005c*/ 	.word	0x00000000
        /*0060*/ 	.short	0x0001
        /*0062*/ 	.short	0x0008
        /*0064*/ 	.byte	0x00, 0xf5, 0x21, 0x00


	//----- nvinfo : EIATTR_KPARAM_INFO
	.align		4
.L_37:
        /*0068*/ 	.byte	0x04, 0x17
        /*006a*/ 	.short	(.L_39 - .L_38)
.L_38:
        /*006c*/ 	.word	0x00000000
        /*0070*/ 	.short	0x0000
        /*0072*/ 	.short	0x0000
        /*0074*/ 	.byte	0x00, 0xf5, 0x21, 0x00


	//----- nvinfo : EIATTR_SPARSE_MMA_MASK
	.align		4
.L_39:
        /*0078*/ 	.byte	0x03, 0x50
        /*007a*/ 	.short	0x0000


	//----- nvinfo : EIATTR_MAXREG_COUNT
	.align		4
        /*007c*/ 	.byte	0x03, 0x1b
        /*007e*/ 	.short	0x00ff


	//----- nvinfo : EIATTR_MERCURY_ISA_VERSION
	.align		4
        /*0080*/ 	.byte	0x03, 0x5f
        /*0082*/ 	.short	0x0101


	//----- nvinfo : EIATTR_VRC_CTA_INIT_COUNT
	.align		4
        /*0084*/ 	.byte	0x02, 0x4a
	.zero		1
	.zero		1


	//----- nvinfo : EIATTR_EXIT_INSTR_OFFSETS
	.align		4
        /*0088*/ 	.byte	0x04, 0x1c
        /*008a*/ 	.short	(.L_41 - .L_40)


	//   ....[0]....
.L_40:
        /*008c*/ 	.word	0x00000070


	//   ....[1]....
        /*0090*/ 	.word	0x000000e0


	//   ....[2]....
        /*0094*/ 	.word	0x00000540


	//----- nvinfo : EIATTR_CRS_STACK_SIZE
	.align		4
.L_41:
        /*0098*/ 	.byte	0x04, 0x1e
        /*009a*/ 	.short	(.L_43 - .L_42)
.L_42:
        /*009c*/ 	.word	0x00000000


	//----- nvinfo : EIATTR_CBANK_PARAM_SIZE
	.align		4
.L_43:
        /*00a0*/ 	.byte	0x03, 0x19
        /*00a2*/ 	.short	0x0030


	//----- nvinfo : EIATTR_PARAM_CBANK
	.align		4
        /*00a4*/ 	.byte	0x04, 0x0a
        /*00a6*/ 	.short	(.L_45 - .L_44)
	.align		4
.L_44:
        /*00a8*/ 	.word	index@(.nv.constant0.vwma_multi_series_one_param_tm_coalesced_f32)
        /*00ac*/ 	.short	0x0380
        /*00ae*/ 	.short	0x0030


	//----- nvinfo : EIATTR_SW_WAR
	.align		4
.L_45:
        /*00b0*/ 	.byte	0x04, 0x36
        /*00b2*/ 	.short	(.L_47 - .L_46)
.L_46:
        /*00b4*/ 	.word	0x00000008
.L_47:


//--------------------- .nv.info.vwma_multi_series_one_param_f32 --------------------------
	.section	.nv.info.vwma_multi_series_one_param_f32,"",@"SHT_CUDA_INFO"
	.sectionflags	@""
	.align	4


	//----- nvinfo : EIATTR_CUDA_API_VERSION
	.align		4
        /*0000*/ 	.byte	0x04, 0x37
        /*0002*/ 	.short	(.L_49 - .L_48)
.L_48:
        /*0004*/ 	.word	0x00000082


	//----- nvinfo : EIATTR_KPARAM_INFO
	.align		4
.L_49:
        /*0008*/ 	.byte	0x04, 0x17
        /*000a*/ 	.short	(.L_51 - .L_50)
.L_50:
        /*000c*/ 	.word	0x00000000
        /*0010*/ 	.short	0x0006
        /*0012*/ 	.short	0x0028
        /*0014*/ 	.byte	0x00, 0xf5, 0x21, 0x00


	//----- nvinfo : EIATTR_KPARAM_INFO
	.align		4
.L_51:
        /*0018*/ 	.byte	0x04, 0x17
        /*001a*/ 	.short	(.L_53 - .L_52)
.L_52:
        /*001c*/ 	.word	0x00000000
        /*0020*/ 	.short	0x0005
        /*0022*/ 	.short	0x0020
        /*0024*/ 	.byte	0x00, 0xf5, 0x21, 0x00


	//----- nvinfo : EIATTR_KPARAM_INFO
	.align		4
.L_53:
        /*0028*/ 	.byte	0x04, 0x17
        /*002a*/ 	.short	(.L_55 - .L_54)
.L_54:
        /*002c*/ 	.word	0x00000000
        /*0030*/ 	.short	0x0004
        /*0032*/ 	.short	0x0018
        /*0034*/ 	.byte	0x00, 0xf0, 0x11, 0x00


	//----- nvinfo : EIATTR_KPARAM_INFO
	.align		4
.L_55:
        /*0038*/ 	.byte	0x04, 0x17
        /*003a*/ 	.short	(.L_57 - .L_56)
.L_56:
        /*003c*/ 	.word	0x00000000
        /*0040*/ 	.short	0x0003
        /*0042*/ 	.short	0x0014
        /*0044*/ 	.byte	0x00, 0xf0, 0x11, 0x00


	//----- nvinfo : EIATTR_KPARAM_INFO
	.align		4
.L_57:
        /*0048*/ 	.byte	0x04, 0x17
        /*004a*/ 	.short	(.L_59 - .L_58)
.L_58:
        /*004c*/ 	.word	0x00000000
        /*0050*/ 	.short	0x0002
        /*0052*/ 	.short	0x0010
        /*0054*/ 	.byte	0x00, 0xf0, 0x11, 0x00


	//----- nvinfo : EIATTR_KPARAM_INFO
	.align		4
.L_59:
        /*0058*/ 	.byte	0x04, 0x17
        /*005a*/ 	.short	(.L_61 - .L_60)
.L_60:
        /*005c*/ 	.word	0x00000000
        /*0060*/ 	.short	0x0001
        /*0062*/ 	.short	0x0008
        /*0064*/ 	.byte	0x00, 0xf5, 0x21, 0x00


	//----- nvinfo : EIATTR_KPARAM_INFO
	.align		4
.L_61:
        /*0068*/ 	.byte	0x04, 0x17
        /*006a*/ 	.short	(.L_63 - .L_62)
.L_62:
        /*006c*/ 	.word	0x00000000
        /*0070*/ 	.short	0x0000
        /*0072*/ 	.short	0x0000
        /*0074*/ 	.byte	0x00, 0xf5, 0x21, 0x00


	//----- nvinfo : EIATTR_SPARSE_MMA_MASK
	.align		4
.L_63:
        /*0078*/ 	.byte	0x03, 0x50
        /*007a*/ 	.short	0x0000


	//----- nvinfo : EIATTR_MAXREG_COUNT
	.align		4
        /*007c*/ 	.byte	0x03, 0x1b
        /*007e*/ 	.short	0x00ff


	//----- nvinfo : EIATTR_MERCURY_ISA_VERSION
	.align		4
        /*0080*/ 	.byte	0x03, 0x5f
        /*0082*/ 	.short	0x0101


	//----- nvinfo : EIATTR_VRC_CTA_INIT_COUNT
	.align		4
        /*0084*/ 	.byte	0x02, 0x4a
	.zero		1
	.zero		1


	//----- nvinfo : EIATTR_EXIT_INSTR_OFFSETS
	.align		4
        /*0088*/ 	.byte	0x04, 0x1c
        /*008a*/ 	.short	(.L_65 - .L_64)


	//   ....[0]....
.L_64:
        /*008c*/ 	.word	0x00000040


	//   ....[1]....
        /*0090*/ 	.word	0x000000b0


	//   ....[2]....
        /*0094*/ 	.word	0x00000510


	//----- nvinfo : EIATTR_CRS_STACK_SIZE
	.align		4
.L_65:
        /*0098*/ 	.byte	0x04, 0x1e
        /*009a*/ 	.short	(.L_67 - .L_66)
.L_66:
        /*009c*/ 	.word	0x00000000


	//----- nvinfo : EIATTR_CBANK_PARAM_SIZE
	.align		4
.L_67:
        /*00a0*/ 	.byte	0x03, 0x19
        /*00a2*/ 	.short	0x0030


	//----- nvinfo : EIATTR_PARAM_CBANK
	.align		4
        /*00a4*/ 	.byte	0x04, 0x0a
        /*00a6*/ 	.short	(.L_69 - .L_68)
	.align		4
.L_68:
        /*00a8*/ 	.word	index@(.nv.constant0.vwma_multi_series_one_param_f32)
        /*00ac*/ 	.short	0x0380
        /*00ae*/ 	.short	0x0030


	//----- nvinfo : EIATTR_SW_WAR
	.align		4
.L_69:
        /*00b0*/ 	.byte	0x04, 0x36
        /*00b2*/ 	.short	(.L_71 - .L_70)
.L_70:
        /*00b4*/ 	.word	0x00000008
.L_71:


//--------------------- .nv.info.vwma_batch_f32   --------------------------
	.section	.nv.info.vwma_batch_f32,"",@"SHT_CUDA_INFO"
	.sectionflags	@""
	.align	4


	//----- nvinfo : EIATTR_CUDA_API_VERSION
	.align		4
        /*0000*/ 	.byte	0x04, 0x37
        /*0002*/ 	.short	(.L_73 - .L_72)
.L_72:
        /*0004*/ 	.word	0x00000082


	//----- nvinfo : EIATTR_KPARAM_INFO
	.align		4
.L_73:
        /*0008*/ 	.byte	0x04, 0x17
        /*000a*/ 	.short	(.L_75 - .L_74)
.L_74:
        /*000c*/ 	.word	0x00000000
        /*0010*/ 	.short	0x0006
        /*0012*/ 	.short	0x0028
        /*0014*/ 	.byte	0x00, 0xf5, 0x21, 0x00


	//----- nvinfo : EIATTR_KPARAM_INFO
	.align		4
.L_75:
        /*0018*/ 	.byte	0x04, 0x17
        /*001a*/ 	.short	(.L_77 - .L_76)
.L_76:
        /*001c*/ 	.word	0x00000000
        /*0020*/ 	.short	0x0005
        /*0022*/ 	.short	0x0020
        /*0024*/ 	.byte	0x00, 0xf0, 0x11, 0x00


	//----- nvinfo : EIATTR_KPARAM_INFO
	.align		4
.L_77:
        /*0028*/ 	.byte	0x04, 0x17
        /*002a*/ 	.short	(.L_79 - .L_78)
.L_78:
        /*002c*/ 	.word	0x00000000
        /*0030*/ 	.short	0x0004
        /*0032*/ 	.short	0x001c
        /*0034*/ 	.byte	0x00, 0xf0, 0x11, 0x00


	//----- nvinfo : EIATTR_KPARAM_INFO
	.align		4
.L_79:
        /*0038*/ 	.byte	0x04, 0x17
        /*003a*/ 	.short	(.L_81 - .L_80)
.L_80:
        /*003c*/ 	.word	0x00000000
        /*0040*/ 	.short	0x0003
        /*0042*/ 	.short	0x0018
        /*0044*/ 	.byte	0x00, 0xf0, 0x11, 0x00


	//----- nvinfo : EIATTR_KPARAM_INFO
	.align		4
.L_81:
        /*0048*/ 	.byte	0x04, 0x17
        /*004a*/ 	.short	(.L_83 - .L_82)
.L_82:
        /*004c*/ 	.word	0x00000000
        /*0050*/ 	.short	0x0002
        /*0052*/ 	.short	0x0010
        /*0054*/ 	.byte	0x00, 0xf5, 0x21, 0x00


	//----- nvinfo : EIATTR_KPARAM_INFO
	.align		4
.L_83:
        /*0058*/ 	.byte	0x04, 0x17
        /*005a*/ 	.short	(.L_85 - .L_84)
.L_84:
        /*005c*/ 	.word	0x00000000
        /*0060*/ 	.short	0x0001
        /*0062*/ 	.short	0x0008
        /*0064*/ 	.byte	0x00, 0xf5, 0x21, 0x00


	//----- nvinfo : EIATTR_KPARAM_INFO
	.align		4
.L_85:
        /*0068*/ 	.byte	0x04, 0x17
        /*006a*/ 	.short	(.L_87 - .L_86)
.L_86:
        /*006c*/ 	.word	0x00000000
        /*0070*/ 	.short	0x0000
        /*0072*/ 	.short	0x0000
        /*0074*/ 	.byte	0x00, 0xf5, 0x21, 0x00


	//----- nvinfo : EIATTR_SPARSE_MMA_MASK
	.align		4
.L_87:
        /*0078*/ 	.byte	0x03, 0x50
        /*007a*/ 	.short	0x0000


	//----- nvinfo : EIATTR_MAXREG_COUNT
	.align		4
        /*007c*/ 	.byte	0x03, 0x1b
        /*007e*/ 	.short	0x00ff


	//----- nvinfo : EIATTR_MERCURY_ISA_VERSION
	.align		4
        /*0080*/ 	.byte	0x03, 0x5f
        /*0082*/ 	.short	0x0101


	//----- nvinfo : EIATTR_VRC_CTA_INIT_COUNT
	.align		4
        /*0084*/ 	.byte	0x02, 0x4a
	.zero		1
	.zero		1


	//----- nvinfo : EIATTR_EXIT_INSTR_OFFSETS
	.align		4
        /*0088*/ 	.byte	0x04, 0x1c
        /*008a*/ 	.short	(.L_89 - .L_88)


	//   ....[0]....
.L_88:
        /*008c*/ 	.word	0x00000040


	//   ....[1]....
        /*0090*/ 	.word	0x000000b0


	//   ....[2]....
        /*0094*/ 	.word	0x000004a0


	//----- nvinfo : EIATTR_CRS_STACK_SIZE
	.align		4
.L_89:
        /*0098*/ 	.byte	0x04, 0x1e
        /*009a*/ 	.short	(.L_91 - .L_90)
.L_90:
        /*009c*/ 	.word	0x00000000


	//----- nvinfo : EIATTR_CBANK_PARAM_SIZE
	.align		4
.L_91:
        /*00a0*/ 	.byte	0x03, 0x19
        /*00a2*/ 	.short	0x0030


	//----- nvinfo : EIATTR_PARAM_CBANK
	.align		4
        /*00a4*/ 	.byte	0x04, 0x0a
        /*00a6*/ 	.short	(.L_93 - .L_92)
	.align		4
.L_92:
        /*00a8*/ 	.word	index@(.nv.constant0.vwma_batch_f32)
        /*00ac*/ 	.short	0x0380
        /*00ae*/ 	.short	0x0030


	//----- nvinfo : EIATTR_SW_WAR
	.align		4
.L_93:
        /*00b0*/ 	.byte	0x04, 0x36
        /*00b2*/ 	.short	(.L_95 - .L_94)
.L_94:
        /*00b4*/ 	.word	0x00000008
.L_95:


//--------------------- .nv.callgraph             --------------------------
	.section	.nv.callgraph,"",@"SHT_CUDA_CALLGRAPH"
	.align	4
	.sectionentsize	8
	.align		4
        /*0000*/ 	.word	0x00000000
	.align		4
        /*0004*/ 	.word	0xffffffff
	.align		4
        /*0008*/ 	.word	0x00000000
	.align		4
        /*000c*/ 	.word	0xfffffffe
	.align		4
        /*0010*/ 	.word	0x00000000
	.align		4
        /*0014*/ 	.word	0xfffffffd
	.align		4
        /*0018*/ 	.word	0x00000000
	.align		4
        /*001c*/ 	.word	0xfffffffc


//--------------------- .text.vwma_multi_series_one_param_tm_coalesced_f32 --------------------------
	.section	.text.vwma_multi_series_one_param_tm_coalesced_f32,"ax",@progbits
	.align	128
        .global         vwma_multi_series_one_param_tm_coalesced_f32
        .type           vwma_multi_series_one_param_tm_coalesced_f32,@function
        .size           vwma_multi_series_one_param_tm_coalesced_f32,(.L_x_37 - vwma_multi_series_one_param_tm_coalesced_f32)
        .other          vwma_multi_series_one_param_tm_coalesced_f32,@"STO_CUDA_ENTRY STV_DEFAULT"
vwma_multi_series_one_param_tm_coalesced_f32:
.text.vwma_multi_series_one_param_tm_coalesced_f32:
[----:B------:R-:W-:Y:S01]  /*0000*/  LDC R1, c[0x0][0x37c] ;  /* 0x0000df00ff017b82 */ /* 0x000fe20000000800 */
[----:B------:R-:W0:Y:S07]  /*0010*/  S2R R3, SR_TID.X ;  /* 0x0000000000037919 */ /* 0x000e2e0000002100 */
[----:B------:R-:W0:Y:S01]  /*0020*/  S2UR UR4, SR_CTAID.Y ;  /* 0x00000000000479c3 */ /* 0x000e220000002600 */
[----:B------:R-:W1:Y:S07]  /*0030*/  LDCU UR5, c[0x0][0x394] ;  /* 0x00007280ff0577ac */ /* 0x000e6e0008000800 */
[----:B------:R-:W0:Y:S02]  /*0040*/  LDC R2, c[0x0][0x360] ;  /* 0x0000d800ff027b82 */ /* 0x000e240000000800 */
[----:B0-----:R-:W-:-:S05]  /*0050*/  IMAD R2, R2, UR4, R3 ;  /* 0x0000000402027c24 */ /* 0x001fca000f8e0203 */
[----:B-1----:R-:W-:-:S13]  /*0060*/  ISETP.GE.AND P0, PT, R2, UR5, PT ;  /* 0x0000000502007c0c */ /* 0x002fda000bf06270 */
[----:B------:R-:W-:Y:S05]  /*0070*/  @P0 EXIT ;  /* 0x000000000000094d */ /* 0x000fea0003800000 */
[----:B------:R-:W0:Y:S01]  /*0080*/  S2R R5, SR_TID.Y ;  /* 0x0000000000057919 */ /* 0x000e220000002200 */
[----:B------:R-:W0:Y:S01]  /*0090*/  S2UR UR4, SR_CTAID.X ;  /* 0x00000000000479c3 */ /* 0x000e220000002500 */
[----:B------:R-:W1:Y:S07]  /*00a0*/  LDCU UR5, c[0x0][0x398] ;  /* 0x00007300ff0577ac */ /* 0x000e6e0008000800 */
[----:B------:R-:W0:Y:S02]  /*00b0*/  LDC R0, c[0x0][0x364] ;  /* 0x0000d900ff007b82 */ /* 0x000e240000000800 */
[----:B0-----:R-:W-:-:S05]  /*00c0*/  IMAD R5, R0, UR4, R5 ;  /* 0x0000000400057c24 */ /* 0x001fca000f8e0205 */
[----:B-1----:R-:W-:-:S13]  /*00d0*/  ISETP.GE.AND P0, PT, R5, UR5, PT ;  /* 0x0000000505007c0c */ /* 0x002fda000bf06270 */
[----:B------:R-:W-:Y:S05]  /*00e0*/  @P0 EXIT ;  /* 0x000000000000094d */ /* 0x000fea0003800000 */
[----:B------:R-:W0:Y:S01]  /*00f0*/  LDC.64 R6, c[0x0][0x3a0] ;  /* 0x0000e800ff067b82 */ /* 0x000e220000000a00 */
[----:B------:R-:W1:Y:S07]  /*0100*/  LDCU.64 UR4, c[0x0][0x358] ;  /* 0x00006b00ff0477ac */ /* 0x000e6e0008000a00 */
[----:B------:R-:W2:Y:S01]  /*0110*/  LDC R9, c[0x0][0x390] ;  /* 0x0000e400ff097b82 */ /* 0x000ea20000000800 */
[----:B------:R-:W3:Y:S01]  /*0120*/  LDCU UR6, c[0x0][0x370] ;  /* 0x00006e00ff0677ac */ /* 0x000ee20008000800 */
[----:B------:R-:W4:Y:S06]  /*0130*/  LDCU UR7, c[0x0][0x390] ;  /* 0x00007200ff0777ac */ /* 0x000f2c0008000800 */
[----:B------:R-:W2:Y:S01]  /*0140*/  LDC R3, c[0x0][0x394] ;  /* 0x0000e500ff037b82 */ /* 0x000ea20000000800 */
[----:B------:R-:W0:Y:S02]  /*0150*/  LDCU UR8, c[0x0][0x398] ;  /* 0x00007300ff0877ac */ /* 0x000e240008000800 */
[----:B0-----:R-:W-:-:S05]  /*0160*/  IMAD.WIDE.U32 R6, R2, 0x4, R6 ;  /* 0x0000000402067825 */ /* 0x001fca00078e0006 */
[----:B------:R-:W0:Y:S01]  /*0170*/  LDC.64 R20, c[0x0][0x3a8] ;  /* 0x0000ea00ff147b82 */ /* 0x000e220000000a00 */
[----:B-1----:R3:W2:Y:S07]  /*0180*/  LDG.E.CONSTANT R4, desc[UR4][R6.64] ;  /* 0x0000000406047981 */ /* 0x0026ae000c1e9900 */
[----:B------:R-:W1:Y:S01]  /*0190*/  LDC.64 R18, c[0x0][0x380] ;  /* 0x0000e000ff127b82 */ /* 0x000e620000000a00 */
[----:B---3--:R-:W-:-:S07]  /*01a0*/  IMAD R6, R0, UR6, RZ ;  /* 0x0000000600067c24 */ /* 0x008fce000f8e02ff */
[----:B------:R-:W3:Y:S02]  /*01b0*/  LDC.64 R16, c[0x0][0x388] ;  /* 0x0000e200ff107b82 */ /* 0x000ee40000000a00 */
[----:B01234-:R-:W-:-:S07]  /*01c0*/  IADD3 R4, PT, PT, R4, -0x1, R9 ;  /* 0xffffffff04047810 */ /* 0x01ffce0007ffe009 */
.L_x_6:
[C---:B------:R-:W-:Y:S01]  /*01d0*/  ISETP.GE.AND P0, PT, R5.reuse, R4, PT ;  /* 0x000000040500720c */ /* 0x040fe20003f06270 */
[----:B------:R-:W-:Y:S01]  /*01e0*/  IMAD R7, R5, R3, R2 ;  /* 0x0000000305077224 */ /* 0x000fe200078e0202 */
[----:B------:R-:W-:Y:S11]  /*01f0*/  BSSY.RECONVERGENT B0, `(.L_x_0) ;  /* 0x0000031000007945 */ /* 0x000ff60003800200 */
[----:B01----:R-:W0:Y:S01]  /*0200*/  @!P0 LDC.64 R8, c[0x0][0x3a8] ;  /* 0x0000ea00ff088b82 */ /* 0x003e220000000a00 */
[----:B------:R-:W-:-:S02]  /*0210*/  @!P0 IMAD.MOV.U32 R11, RZ, RZ, 0x7fffffff ;  /* 0x7fffffffff0b8424 */ /* 0x000fc400078e00ff */
[----:B0-----:R-:W-:-:S05]  /*0220*/  @!P0 IMAD.WIDE R8, R7, 0x4, R8 ;  /* 0x0000000407088825 */ /* 0x001fca00078e0208 */
[----:B------:R0:W-:Y:S01]  /*0230*/  @!P0 STG.E desc[UR4][R8.64], R11 ;  /* 0x0000000b08008986 */ /* 0x0001e2000c101904 */
[----:B------:R-:W-:Y:S05]  /*0240*/  @!P0 BRA `(.L_x_1) ;  /* 0x0000000000ac8947 */ /* 0x000fea0003800000 */
[----:B------:R-:W-:Y:S02]  /*0250*/  VIADD R23, R5, -UR7 ;  /* 0x8000000705177c36 */ /* 0x000fe40008000000 */
[----:B------:R-:W-:-:S03]  /*0260*/  IMAD.WIDE R14, R7, 0x8, R16 ;  /* 0x00000008070e7825 */ /* 0x000fc600078e0210 */
[C---:B------:R-:W-:Y:S02]  /*0270*/  ISETP.GE.AND P0, PT, R23.reuse, RZ, PT ;  /* 0x000000ff1700720c */ /* 0x040fe40003f06270 */
[----:B0-----:R-:W2:Y:S11]  /*0280*/  LDG.E.64.CONSTANT R10, desc[UR4][R14.64] ;  /* 0x000000040e0a7981 */ /* 0x001eb6000c1e9b00 */
[----:B------:R-:W-:-:S04]  /*0290*/  @P0 IMAD R23, R23, R3, R2 ;  /* 0x0000000317170224 */ /* 0x000fc800078e0202 */
[----:B------:R-:W-:-:S06]  /*02a0*/  @P0 IMAD.WIDE.U32 R24, R23, 0x8, R16 ;  /* 0x0000000817180825 */ /* 0x000fcc00078e0010 */
[----:B------:R-:W2:Y:S01]  /*02b0*/  @P0 LDG.E.64.CONSTANT R24, desc[UR4][R24.64] ;  /* 0x0000000418180981 */ /* 0x000ea2000c1e9b00 */
[----:B------:R-:W-:-:S04]  /*02c0*/  @P0 IMAD.WIDE.U32 R22, R23, 0x8, R18 ;  /* 0x0000000817160825 */ /* 0x000fc800078e0012 */
[----:B------:R-:W-:Y:S02]  /*02d0*/  IMAD.WIDE R8, R7, 0x8, R18 ;  /* 0x0000000807087825 */ /* 0x000fe400078e0212 */
[----:B------:R-:W3:Y:S04]  /*02e0*/  @P0 LDG.E.64.CONSTANT R22, desc[UR4][R22.64] ;  /* 0x0000000416160981 */ /* 0x000ee8000c1e9b00 */
[----:B------:R-:W3:Y:S01]  /*02f0*/  LDG.E.64.CONSTANT R12, desc[UR4][R8.64] ;  /* 0x00000004080c7981 */ /* 0x000ee2000c1e9b00 */
[----:B------:R-:W-:Y:S01]  /*0300*/  BSSY.RECONVERGENT B1, `(.L_x_2) ;  /* 0x000001d000017945 */ /* 0x000fe20003800200 */
[----:B------:R-:W-:Y:S01]  /*0310*/  IMAD.MOV.U32 R27, RZ, RZ, 0x7fffffff ;  /* 0x7fffffffff1b7424 */ /* 0x000fe200078e00ff */
[----:B--2---:R-:W-:-:S08]  /*0320*/  @P0 DADD R10, R10, -R24 ;  /* 0x000000000a0a0229 */ /* 0x004fd00000000818 */
[----:B------:R-:W-:Y:S02]  /*0330*/  DSETP.NEU.AND P1, PT, R10, RZ, PT ;  /* 0x000000ff0a00722a */ /* 0x000fe40003f2d000 */
[----:B---3--:R-:W-:-:S12]  /*0340*/  @P0 DADD R12, R12, -R22 ;  /* 0x000000000c0c0229 */ /* 0x008fd80000000816 */
[----:B------:R-:W-:Y:S05]  /*0350*/  @!P1 BRA `(.L_x_3) ;  /* 0x00000000005c9947 */ /* 0x000fea0003800000 */
[----:B------:R-:W0:Y:S01]  /*0360*/  MUFU.RCP64H R9, R11 ;  /* 0x0000000b00097308 */ /* 0x000e220000001800 */
[----:B------:R-:W-:Y:S01]  /*0370*/  IMAD.MOV.U32 R8, RZ, RZ, 0x1 ;  /* 0x00000001ff087424 */ /* 0x000fe200078e00ff */
[----:B------:R-:W-:Y:S01]  /*0380*/  FSETP.GEU.AND P1, PT, |R13|, 6.5827683646048100446e-37, PT ;  /* 0x036000000d00780b */ /* 0x000fe20003f2e200 */
[----:B------:R-:W-:Y:S04]  /*0390*/  BSSY.RECONVERGENT B2, `(.L_x_4) ;  /* 0x0000012000027945 */ /* 0x000fe80003800200 */
[----:B0-----:R-:W-:-:S08]  /*03a0*/  DFMA R14, R8, -R10, 1 ;  /* 0x3ff00000080e742b */ /* 0x001fd0000000080a */
[----:B------:R-:W-:-:S08]  /*03b0*/  DFMA R14, R14, R14, R14 ;  /* 0x0000000e0e0e722b */ /* 0x000fd0000000000e */
[----:B------:R-:W-:-:S08]  /*03c0*/  DFMA R14, R8, R14, R8 ;  /* 0x0000000e080e722b */ /* 0x000fd00000000008 */
[----:B------:R-:W-:-:S08]  /*03d0*/  DFMA R8, R14, -R10, 1 ;  /* 0x3ff000000e08742b */ /* 0x000fd0000000080a */
[----:B------:R-:W-:-:S08]  /*03e0*/  DFMA R8, R14, R8, R14 ;  /* 0x000000080e08722b */ /* 0x000fd0000000000e */
[----:B------:R-:W-:-:S08]  /*03f0*/  DMUL R14, R8, R12 ;  /* 0x0000000c080e7228 */ /* 0x000fd00000000000 */
[----:B------:R-:W-:-:S08]  /*0400*/  DFMA R22, R14, -R10, R12 ;  /* 0x8000000a0e16722b */ /* 0x000fd0000000000c */
[----:B------:R-:W-:-:S10]  /*0410*/  DFMA R8, R8, R22, R14 ;  /* 0x000000160808722b */ /* 0x000fd4000000000e */
[----:B------:R-:W-:-:S05]  /*0420*/  FFMA R0, RZ, R11, R9 ;  /* 0x0000000bff007223 */ /* 0x000fca0000000009 */
[----:B------:R-:W-:-:S13]  /*0430*/  FSETP.GT.AND P0, PT, |R0|, 1.469367938527859385e-39, PT ;  /* 0x001000000000780b */ /* 0x000fda0003f04200 */
[----:B------:R-:W-:Y:S05]  /*0440*/  @P0 BRA P1, `(.L_x_5) ;  /* 0x0000000000180947 */ /* 0x000fea0000800000 */
[----:B------:R-:W-:Y:S01]  /*0450*/  IMAD.MOV.U32 R14, RZ, RZ, R12 ;  /* 0x000000ffff0e7224 */ /* 0x000fe200078e000c */
[----:B------:R-:W-:Y:S01]  /*0460*/  MOV R0, 0x490 ;  /* 0x0000049000007802 */ /* 0x000fe20000000f00 */
[----:B------:R-:W-:-:S07]  /*0470*/  IMAD.MOV.U32 R15, RZ, RZ, R13 ;  /* 0x000000ffff0f7224 */ /* 0x000fce00078e000d */
[----:B------:R-:W-:Y:S05]  /*0480*/  CALL.REL.NOINC `($__internal_0_$__cuda_sm20_div_rn_f64_full) ;  /* 0x0000000000307944 */ /* 0x000fea0003c00000 */
[----:B------:R-:W-:Y:S02]  /*0490*/  IMAD.MOV.U32 R8, RZ, RZ, R10 ;  /* 0x000000ffff087224 */ /* 0x000fe400078e000a */
[----:B------:R-:W-:-:S07]  /*04a0*/  IMAD.MOV.U32 R9, RZ, RZ, R11 ;  /* 0x000000ffff097224 */ /* 0x000fce00078e000b */
.L_x_5:
[----:B------:R-:W-:Y:S05]  /*04b0*/  BSYNC.RECONVERGENT B2 ;  /* 0x0000000000027941 */ /* 0x000fea0003800200 */
.L_x_4:
[----:B------:R0:W1:Y:S02]  /*04c0*/  F2F.F32.F64 R27, R8 ;  /* 0x00000008001b7310 */ /* 0x0000640000301000 */
.L_x_3:
[----:B------:R-:W-:Y:S05]  /*04d0*/  BSYNC.RECONVERGENT B1 ;  /* 0x0000000000017941 */ /* 0x000fea0003800200 */
.L_x_2:
[----:B0-----:R-:W-:-:S05]  /*04e0*/  IMAD.WIDE R8, R7, 0x4, R20 ;  /* 0x0000000407087825 */ /* 0x001fca00078e0214 */
[----:B-1----:R1:W-:Y:S02]  /*04f0*/  STG.E desc[UR4][R8.64], R27 ;  /* 0x0000001b08007986 */ /* 0x0023e4000c101904 */
.L_x_1:
[----:B------:R-:W-:Y:S05]  /*0500*/  BSYNC.RECONVERGENT B0 ;  /* 0x0000000000007941 */ /* 0x000fea0003800200 */
.L_x_0:
[----:B------:R-:W-:-:S05]  /*0510*/  IMAD.IADD R5, R6, 0x1, R5 ;  /* 0x0000000106057824 */ /* 0x000fca00078e0205 */
[----:B------:R-:W-:-:S13]  /*0520*/  ISETP.GE.AND P0, PT, R5, UR8, PT ;  /* 0x0000000805007c0c */ /* 0x000fda000bf06270 */
[----:B------:R-:W-:Y:S05]  /*0530*/  @!P0 BRA `(.L_x_6) ;  /* 0xfffffffc00248947 */ /* 0x000fea000383ffff */
[----:B------:R-:W-:Y:S05]  /*0540*/  EXIT ;  /* 0x000000000000794d */ /* 0x000fea0003800000 */
        .weak           $__internal_0_$__cuda_sm20_div_rn_f64_full
        .type           $__internal_0_$__cuda_sm20_div_rn_f64_full,@function
        .size           $__internal_0_$__cuda_sm20_div_rn_f64_full,(.L_x_37 - $__internal_0_$__cuda_sm20_div_rn_f64_full)
$__internal_0_$__cuda_sm20_div_rn_f64_full:
[----:B------:R-:W-:Y:S01]  /*0550*/  FSETP.GEU.AND P2, PT, |R15|, 1.469367938527859385e-39, PT ;  /* 0x001000000f00780b */ /* 0x000fe20003f4e200 */
[----:B------:R-:W-:Y:S01]  /*0560*/  IMAD.MOV.U32 R22, RZ, RZ, R14 ;  /* 0x000000ffff167224 */ /* 0x000fe200078e000e */
[C---:B------:R-:W-:Y:S01]  /*0570*/  FSETP.GEU.AND P0, PT, |R11|.reuse, 1.469367938527859385e-39, PT ;  /* 0x001000000b00780b */ /* 0x040fe20003f0e200 */
[----:B------:R-:W-:Y:S01]  /*0580*/  IMAD.MOV.U32 R26, RZ, RZ, 0x1 ;  /* 0x00000001ff1a7424 */ /* 0x000fe200078e00ff */
[----:B------:R-:W-:Y:S01]  /*0590*/  LOP3.LUT R12, R11, 0x800fffff, RZ, 0xc0, !PT ;  /* 0x800fffff0b0c7812 */ /* 0x000fe200078ec0ff */
[----:B------:R-:W-:Y:S01]  /*05a0*/  BSSY.RECONVERGENT B3, `(.L_x_7) ;  /* 0x0000052000037945 */ /* 0x000fe20003800200 */
[----:B------:R-:W-:Y:S02]  /*05b0*/  LOP3.LUT R8, R15, 0x7ff00000, RZ, 0xc0, !PT ;  /* 0x7ff000000f087812 */ /* 0x000fe400078ec0ff */
[----:B------:R-:W-:Y:S01]  /*05c0*/  LOP3.LUT R13, R12, 0x3ff00000, RZ, 0xfc, !PT ;  /* 0x3ff000000c0d7812 */ /* 0x000fe200078efcff */
[----:B------:R-:W-:Y:S01]  /*05d0*/  IMAD.MOV.U32 R12, RZ, RZ, R10 ;  /* 0x000000ffff0c7224 */ /* 0x000fe200078e000a */
[----:B------:R-:W-:-:S03]  /*05e0*/  LOP3.LUT R31, R11, 0x7ff00000, RZ, 0xc0, !PT ;  /* 0x7ff000000b1f7812 */ /* 0x000fc600078ec0ff */
[----:B------:R-:W-:Y:S01]  /*05f0*/  @!P2 LOP3.LUT R9, R11, 0x7ff00000, RZ, 0xc0, !PT ;  /* 0x7ff000000b09a812 */ /* 0x000fe200078ec0ff */
[----:B------:R-:W-:Y:S01]  /*0600*/  @!P2 IMAD.MOV.U32 R24, RZ, RZ, RZ ;  /* 0x000000ffff18a224 */ /* 0x000fe200078e00ff */
[----:B------:R-:W-:Y:S01]  /*0610*/  @!P0 DMUL R12, R10, 8.98846567431157953865e+307 ;  /* 0x7fe000000a0c8828 */ /* 0x000fe20000000000 */
[C---:B------:R-:W-:Y:S02]  /*0620*/  ISETP.GE.U32.AND P1, PT, R8.reuse, R31, PT ;  /* 0x0000001f0800720c */ /* 0x040fe40003f26070 */
[----:B------:R-:W-:Y:S01]  /*0630*/  @!P2 ISETP.GE.U32.AND P3, PT, R8, R9, PT ;  /* 0x000000090800a20c */ /* 0x000fe20003f66070 */
[----:B------:R-:W-:Y:S02]  /*0640*/  IMAD.MOV.U32 R9, RZ, RZ, 0x1ca00000 ;  /* 0x1ca00000ff097424 */ /* 0x000fe400078e00ff */
[----:B------:R-:W0:Y:S03]  /*0650*/  MUFU.RCP64H R27, R13 ;  /* 0x0000000d001b7308 */ /* 0x000e260000001800 */
[----:B------:R-:W-:-:S02]  /*0660*/  @!P2 SEL R25, R9, 0x63400000, !P3 ;  /* 0x634000000919a807 */ /* 0x000fc40005800000 */
[----:B------:R-:W-:Y:S02]  /*0670*/  SEL R23, R9, 0x63400000, !P1 ;  /* 0x6340000009177807 */ /* 0x000fe40004800000 */
[--C-:B------:R-:W-:Y:S02]  /*0680*/  @!P2 LOP3.LUT R25, R25, 0x80000000, R15.reuse, 0xf8, !PT ;  /* 0x800000001919a812 */ /* 0x100fe400078ef80f */
[----:B------:R-:W-:Y:S02]  /*0690*/  LOP3.LUT R23, R23, 0x800fffff, R15, 0xf8, !PT ;  /* 0x800fffff17177812 */ /* 0x000fe400078ef80f */
[----:B------:R-:W-:Y:S02]  /*06a0*/  @!P2 LOP3.LUT R25, R25, 0x100000, RZ, 0xfc, !PT ;  /* 0x001000001919a812 */ /* 0x000fe400078efcff */
[----:B------:R-:W-:-:S04]  /*06b0*/  @!P0 LOP3.LUT R31, R13, 0x7ff00000, RZ, 0xc0, !PT ;  /* 0x7ff000000d1f8812 */ /* 0x000fc800078ec0ff */
[----:B------:R-:W-:Y:S02]  /*06c0*/  @!P2 DFMA R22, R22, 2, -R24 ;  /* 0x400000001616a82b */ /* 0x000fe40000000818 */
[----:B0-----:R-:W-:-:S08]  /*06d0*/  DFMA R24, R26, -R12, 1 ;  /* 0x3ff000001a18742b */ /* 0x001fd0000000080c */
[----:B------:R-:W-:-:S08]  /*06e0*/  DFMA R24, R24, R24, R24 ;  /* 0x000000181818722b */ /* 0x000fd00000000018 */
[----:B------:R-:W-:-:S08]  /*06f0*/  DFMA R24, R26, R24, R26 ;  /* 0x000000181a18722b */ /* 0x000fd0000000001a */
[----:B------:R-:W-:-:S08]  /*0700*/  DFMA R26, R24, -R12, 1 ;  /* 0x3ff00000181a742b */ /* 0x000fd0000000080c */
[----:B------:R-:W-:-:S08]  /*0710*/  DFMA R24, R24, R26, R24 ;  /* 0x0000001a1818722b */ /* 0x000fd00000000018 */
[----:B------:R-:W-:-:S08]  /*0720*/  DMUL R26, R24, R22 ;  /* 0x00000016181a7228 */ /* 0x000fd00000000000 */
[----:B------:R-:W-:-:S08]  /*0730*/  DFMA R28, R26, -R12, R22 ;  /* 0x8000000c1a1c722b */ /* 0x000fd00000000016 */
[----:B------:R-:W-:Y:S01]  /*0740*/  DFMA R28, R24, R28, R26 ;  /* 0x0000001c181c722b */ /* 0x000fe2000000001a */
[----:B------:R-:W-:Y:S01]  /*0750*/  IMAD.MOV.U32 R24, RZ, RZ, R8 ;  /* 0x000000ffff187224 */ /* 0x000fe200078e0008 */
[----:B------:R-:W-:-:S05]  /*0760*/  @!P2 LOP3.LUT R24, R23, 0x7ff00000, RZ, 0xc0, !PT ;  /* 0x7ff000001718a812 */ /* 0x000fca00078ec0ff */
[----:B------:R-:W-:-:S05]  /*0770*/  VIADD R25, R24, 0xffffffff ;  /* 0xffffffff18197836 */ /* 0x000fca0000000000 */
[----:B------:R-:W-:Y:S01]  /*0780*/  ISETP.GT.U32.AND P0, PT, R25, 0x7feffffe, PT ;  /* 0x7feffffe1900780c */ /* 0x000fe20003f04070 */
[----:B------:R-:W-:-:S05]  /*0790*/  VIADD R25, R31, 0xffffffff ;  /* 0xffffffff1f197836 */ /* 0x000fca0000000000 */
[----:B------:R-:W-:-:S13]  /*07a0*/  ISETP.GT.U32.OR P0, PT, R25, 0x7feffffe, P0 ;  /* 0x7feffffe1900780c */ /* 0x000fda0000704470 */
[----:B------:R-:W-:Y:S05]  /*07b0*/  @P0 BRA `(.L_x_8) ;  /* 0x00000000006c0947 */ /* 0x000fea0003800000 */
[----:B------:R-:W-:-:S04]  /*07c0*/  LOP3.LUT R15, R11, 0x7ff00000, RZ, 0xc0, !PT ;  /* 0x7ff000000b0f7812 */ /* 0x000fc800078ec0ff */
[CC--:B------:R-:W-:Y:S02]  /*07d0*/  VIADDMNMX R14, R8.reuse, -R15.reuse, 0xb9600000, !PT ;  /* 0xb9600000080e7446 */ /* 0x0c0fe4000780090f */
[----:B------:R-:W-:Y:S02]  /*07e0*/  ISETP.GE.U32.AND P0, PT, R8, R15, PT ;  /* 0x0000000f0800720c */ /* 0x000fe40003f06070 */
[----:B------:R-:W-:Y:S02]  /*07f0*/  VIMNMX R14, PT, PT, R14, 0x46a00000, PT ;  /* 0x46a000000e0e7848 */ /* 0x000fe40003fe0100 */
[----:B------:R-:W-:-:S05]  /*0800*/  SEL R9, R9, 0x63400000, !P0 ;  /* 0x6340000009097807 */ /* 0x000fca0004000000 */
[----:B------:R-:W-:Y:S02]  /*0810*/  IMAD.IADD R24, R14, 0x1, -R9 ;  /* 0x000000010e187824 */ /* 0x000fe400078e0a09 */
[----:B------:R-:W-:Y:S02]  /*0820*/  IMAD.MOV.U32 R14, RZ, RZ, RZ ;  /* 0x000000ffff0e7224 */ /* 0x000fe400078e00ff */
[----:B------:R-:W-:-:S06]  /*0830*/  VIADD R15, R24, 0x7fe00000 ;  /* 0x7fe00000180f7836 */ /* 0x000fcc0000000000 */
[----:B------:R-:W-:-:S10]  /*0840*/  DMUL R8, R28, R14 ;  /* 0x0000000e1c087228 */ /* 0x000fd40000000000 */
[----:B------:R-:W-:-:S13]  /*0850*/  FSETP.GTU.AND P0, PT, |R9|, 1.469367938527859385e-39, PT ;  /* 0x001000000900780b */ /* 0x000fda0003f0c200 */
[----:B------:R-:W-:Y:S05]  /*0860*/  @P0 BRA `(.L_x_9) ;  /* 0x0000000000940947 */ /* 0x000fea0003800000 */
[----:B------:R-:W-:Y:S01]  /*0870*/  DFMA R12, R28, -R12, R22 ;  /* 0x8000000c1c0c722b */ /* 0x000fe20000000016 */
[----:B------:R-:W-:-:S09]  /*0880*/  IMAD.MOV.U32 R14, RZ, RZ, RZ ;  /* 0x000000ffff0e7224 */ /* 0x000fd200078e00ff */
[C---:B------:R-:W-:Y:S02]  /*0890*/  FSETP.NEU.AND P0, PT, R13.reuse, RZ, PT ;  /* 0x000000ff0d00720b */ /* 0x040fe40003f0d000 */
[----:B------:R-:W-:-:S04]  /*08a0*/  LOP3.LUT R23, R13, 0x80000000, R11, 0x48, !PT ;  /* 0x800000000d177812 */ /* 0x000fc800078e480b */
[----:B------:R-:W-:-:S07]  /*08b0*/  LOP3.LUT R15, R23, R15, RZ, 0xfc, !PT ;  /* 0x0000000f170f7212 */ /* 0x000fce00078efcff */
[----:B------:R-:W-:Y:S05]  /*08c0*/  @!P0 BRA `(.L_x_9) ;  /* 0x00000000007c8947 */ /* 0x000fea0003800000 */
[----:B------:R-:W-:Y:S01]  /*08d0*/  IMAD.MOV R11, RZ, RZ, -R24 ;  /* 0x000000ffff0b7224 */ /* 0x000fe200078e0a18 */
[----:B------:R-:W-:Y:S01]  /*08e0*/  DMUL.RP R14, R28, R14 ;  /* 0x0000000e1c0e7228 */ /* 0x000fe20000008000 */
[----:B------:R-:W-:-:S06]  /*08f0*/  IMAD.MOV.U32 R10, RZ, RZ, RZ ;  /* 0x000000ffff0a7224 */ /* 0x000fcc00078e00ff */
[----:B------:R-:W-:-:S03]  /*0900*/  DFMA R10, R8, -R10, R28 ;  /* 0x8000000a080a722b */ /* 0x000fc6000000001c */
[----:B------:R-:W-:-:S03]  /*0910*/  LOP3.LUT R23, R15, R23, RZ, 0x3c, !PT ;  /* 0x000000170f177212 */ /* 0x000fc600078e3cff */
[----:B------:R-:W-:-:S04]  /*0920*/  IADD3 R10, PT, PT, -R24, -0x43300000, RZ ;  /* 0xbcd00000180a7810 */ /* 0x000fc80007ffe1ff */
[----:B------:R-:W-:-:S04]  /*0930*/  FSETP.NEU.AND P0, PT, |R11|, R10, PT ;  /* 0x0000000a0b00720b */ /* 0x000fc80003f0d200 */
[----:B------:R-:W-:Y:S02]  /*0940*/  FSEL R8, R14, R8, !P0 ;  /* 0x000000080e087208 */ /* 0x000fe40004000000 */
[----:B------:R-:W-:Y:S01]  /*0950*/  FSEL R9, R23, R9, !P0 ;  /* 0x0000000917097208 */ /* 0x000fe20004000000 */
[----:B------:R-:W-:Y:S06]  /*0960*/  BRA `(.L_x_9) ;  /* 0x0000000000547947 */ /* 0x000fec0003800000 */
.L_x_8:
[----:B------:R-:W-:-:S14]  /*0970*/  DSETP.NAN.AND P0, PT, R14, R14, PT ;  /* 0x0000000e0e00722a */ /* 0x000fdc0003f08000 */
[----:B------:R-:W-:Y:S05]  /*0980*/  @P0 BRA `(.L_x_10) ;  /* 0x0000000000440947 */ /* 0x000fea0003800000 */
[----:B------:R-:W-:-:S14]  /*0990*/  DSETP.NAN.AND P0, PT, R10, R10, PT ;  /* 0x0000000a0a00722a */ /* 0x000fdc0003f08000 */
[----:B------:R-:W-:Y:S05]  /*09a0*/  @P0 BRA `(.L_x_11) ;  /* 0x0000000000300947 */ /* 0x000fea0003800000 */
[----:B------:R-:W-:Y:S01]  /*09b0*/  ISETP.NE.AND P0, PT, R24, R31, PT ;  /* 0x0000001f1800720c */ /* 0x000fe20003f05270 */
[----:B------:R-:W-:Y:S02]  /*09c0*/  IMAD.MOV.U32 R8, RZ, RZ, 0x0 ;  /* 0x00000000ff087424 */ /* 0x000fe400078e00ff */
[----:B------:R-:W-:-:S10]  /*09d0*/  IMAD.MOV.U32 R9, RZ, RZ, -0x80000 ;  /* 0xfff80000ff097424 */ /* 0x000fd400078e00ff */
[----:B------:R-:W-:Y:S05]  /*09e0*/  @!P0 BRA `(.L_x_9) ;  /* 0x0000000000348947 */ /* 0x000fea0003800000 */
[----:B------:R-:W-:Y:S02]  /*09f0*/  ISETP.NE.AND P0, PT, R24, 0x7ff00000, PT ;  /* 0x7ff000001800780c */ /* 0x000fe40003f05270 */
[----:B------:R-:W-:Y:S02]  /*0a00*/  LOP3.LUT R9, R15, 0x80000000, R11, 0x48, !PT ;  /* 0x800000000f097812 */ /* 0x000fe400078e480b */
[----:B------:R-:W-:-:S13]  /*0a10*/  ISETP.EQ.OR P0, PT, R31, RZ, !P0 ;  /* 0x000000ff1f00720c */ /* 0x000fda0004702670 */
[----:B------:R-:W-:Y:S01]  /*0a20*/  @P0 LOP3.LUT R10, R9, 0x7ff00000, RZ, 0xfc, !PT ;  /* 0x7ff00000090a0812 */ /* 0x000fe200078efcff */
[----:B------:R-:W-:Y:S02]  /*0a30*/  @!P0 IMAD.MOV.U32 R8, RZ, RZ, RZ ;  /* 0x000000ffff088224 */ /* 0x000fe400078e00ff */
[----:B------:R-:W-:Y:S02]  /*0a40*/  @P0 IMAD.MOV.U32 R8, RZ, RZ, RZ ;  /* 0x000000ffff080224 */ /* 0x000fe400078e00ff */
[----:B------:R-:W-:Y:S01]  /*0a50*/  @P0 IMAD.MOV.U32 R9, RZ, RZ, R10 ;  /* 0x000000ffff090224 */ /* 0x000fe200078e000a */
[----:B------:R-:W-:Y:S06]  /*0a60*/  BRA `(.L_x_9) ;  /* 0x0000000000147947 */ /* 0x000fec0003800000 */
.L_x_11:
[----:B------:R-:W-:Y:S01]  /*0a70*/  LOP3.LUT R9, R11, 0x80000, RZ, 0xfc, !PT ;  /* 0x000800000b097812 */ /* 0x000fe200078efcff */
[----:B------:R-:W-:Y:S01]  /*0a80*/  IMAD.MOV.U32 R8, RZ, RZ, R10 ;  /* 0x000000ffff087224 */ /* 0x000fe200078e000a */
[----:B------:R-:W-:Y:S06]  /*0a90*/  BRA `(.L_x_9) ;  /* 0x0000000000087947 */ /* 0x000fec0003800000 */
.L_x_10:
[----:B------:R-:W-:Y:S01]  /*0aa0*/  LOP3.LUT R9, R15, 0x80000, RZ, 0xfc, !PT ;  /* 0x000800000f097812 */ /* 0x000fe200078efcff */
[----:B------:R-:W-:-:S07]  /*0ab0*/  IMAD.MOV.U32 R8, RZ, RZ, R14 ;  /* 0x000000ffff087224 */ /* 0x000fce00078e000e */
.L_x_9:
[----:B------:R-:W-:Y:S05]  /*0ac0*/  BSYNC.RECONVERGENT B3 ;  /* 0x0000000000037941 */ /* 0x000fea0003800200 */
.L_x_7:
[----:B------:R-:W-:Y:S02]  /*0ad0*/  IMAD.MOV.U32 R10, RZ, RZ, R8 ;  /* 0x000000ffff0a7224 */ /* 0x000fe400078e0008 */
[----:B------:R-:W-:Y:S02]  /*0ae0*/  IMAD.MOV.U32 R11, RZ, RZ, R9 ;  /* 0x000000ffff0b7224 */ /* 0x000fe400078e0009 */
[----:B------:R-:W-:Y:S02]  /*0af0*/  IMAD.MOV.U32 R8, RZ, RZ, R0 ;  /* 0x000000ffff087224 */ /* 0x000fe400078e0000 */
[----:B------:R-:W-:-:S04]  /*0b00*/  IMAD.MOV.U32 R9, RZ, RZ, 0x0 ;  /* 0x00000000ff097424 */ /* 0x000fc800078e00ff */
[----:B------:R-:W-:Y:S05]  /*0b10*/  RET.REL.NODEC R8 `(vwma_multi_series_one_param_tm_coalesced_f32) ;  /* 0xfffffff408387950 */ /* 0x000fea0003c3ffff */
.L_x_12:
[----:B------:R-:W-:-:S00]  /*0b20*/  BRA `(.L_x_12) ;  /* 0xfffffffc00fc7947 */ /* 0x000fc0000383ffff */
[----:B------:R-:W-:-:S00]  /*0b30*/  NOP ;  /* 0x0000000000007918 */ /* 0x000fc00000000000 */
        /* <DEDUP_REMOVED lines=12> */
.L_x_37:


//--------------------- .text.vwma_multi_series_one_param_f32 --------------------------
	.section	.text.vwma_multi_series_one_param_f32,"ax",@progbits
	.align	128
        .global         vwma_multi_series_one_param_f32
        .type           vwma_multi_series_one_param_f32,@function
        .size           vwma_multi_series_one_param_f32,(.L_x_38 - vwma_multi_series_one_param_f32)
        .other          vwma_multi_series_one_param_f32,@"STO_CUDA_ENTRY STV_DEFAULT"
vwma_multi_series_one_param_f32:
.text.vwma_multi_series_one_param_f32:
[----:B------:R-:W-:Y:S01]  /*0000*/  LDC R1, c[0x0][0x37c] ;  /* 0x0000df00ff017b82 */ /* 0x000fe20000000800 */
[----:B------:R-:W0:Y:S01]  /*0010*/  S2R R2, SR_CTAID.Y ;  /* 0x0000000000027919 */ /* 0x000e220000002600 */
[----:B------:R-:W0:Y:S02]  /*0020*/  LDCU UR4, c[0x0][0x394] ;  /* 0x00007280ff0477ac */ /* 0x000e240008000800 */
[----:B0-----:R-:W-:-:S13]  /*0030*/  ISETP.GE.AND P0, PT, R2, UR4, PT ;  /* 0x0000000402007c0c */ /* 0x001fda000bf06270 */
[----:B------:R-:W-:Y:S05]  /*0040*/  @P0 EXIT ;  /* 0x000000000000094d */ /* 0x000fea0003800000 */
[----:B------:R-:W0:Y:S01]  /*0050*/  S2R R5, SR_TID.X ;  /* 0x0000000000057919 */ /* 0x000e220000002100 */
        /* <DEDUP_REMOVED lines=20> */
.L_x_19:
        /* <DEDUP_REMOVED lines=43> */
[----:B------:R-:W-:Y:S05]  /*0450*/  CALL.REL.NOINC `($__internal_1_$__cuda_sm20_div_rn_f64_full) ;  /* 0x0000000000307944 */ /* 0x000fea0003c00000 */
[----:B------:R-:W-:Y:S02]  /*0460*/  IMAD.MOV.U32 R8, RZ, RZ, R10 ;  /* 0x000000ffff087224 */ /* 0x000fe400078e000a */
[----:B------:R-:W-:-:S07]  /*0470*/  IMAD.MOV.U32 R9, RZ, RZ, R11 ;  /* 0x000000ffff097224 */ /* 0x000fce00078e000b */
.L_x_18:
[----:B------:R-:W-:Y:S05]  /*0480*/  BSYNC.RECONVERGENT B2 ;  /* 0x0000000000027941 */ /* 0x000fea0003800200 */
.L_x_17:
[----:B------:R0:W1:Y:S02]  /*0490*/  F2F.F32.F64 R27, R8 ;  /* 0x00000008001b7310 */ /* 0x0000640000301000 */
.L_x_16:
[----:B------:R-:W-:Y:S05]  /*04a0*/  BSYNC.RECONVERGENT B1 ;  /* 0x0000000000017941 */ /* 0x000fea0003800200 */
.L_x_15:
[----:B0-----:R-:W-:-:S05]  /*04b0*/  IMAD.WIDE R8, R7, 0x4, R20 ;  /* 0x0000000407087825 */ /* 0x001fca00078e0214 */
[----:B-1----:R1:W-:Y:S02]  /*04c0*/  STG.E desc[UR4][R8.64], R27 ;  /* 0x0000001b08007986 */ /* 0x0023e4000c101904 */
.L_x_14:
[----:B------:R-:W-:Y:S05]  /*04d0*/  BSYNC.RECONVERGENT B0 ;  /* 0x0000000000007941 */ /* 0x000fea0003800200 */
.L_x_13:
[----:B------:R-:W-:-:S05]  /*04e0*/  IMAD.IADD R5, R6, 0x1, R5 ;  /* 0x0000000106057824 */ /* 0x000fca00078e0205 */
[----:B------:R-:W-:-:S13]  /*04f0*/  ISETP.GE.AND P0, PT, R5, UR8, PT ;  /* 0x0000000805007c0c */ /* 0x000fda000bf06270 */
[----:B------:R-:W-:Y:S05]  /*0500*/  @!P0 BRA `(.L_x_19) ;  /* 0xfffffffc00248947 */ /* 0x000fea000383ffff */
[----:B------:R-:W-:Y:S05]  /*0510*/  EXIT ;  /* 0x000000000000794d */ /* 0x000fea0003800000 */
        .weak           $__internal_1_$__cuda_sm20_div_rn_f64_full
        .type           $__internal_1_$__cuda_sm20_div_rn_f64_full,@function
        .size           $__internal_1_$__cuda_sm20_div_rn_f64_full,(.L_x_38 - $__internal_1_$__cuda_sm20_div_rn_f64_full)
$__internal_1_$__cuda_sm20_div_rn_f64_full:
        /* <DEDUP_REMOVED lines=66> */
.L_x_21:
        /* <DEDUP_REMOVED lines=16> */
.L_x_24:
[----:B------:R-:W-:Y:S01]  /*0a40*/  LOP3.LUT R9, R11, 0x80000, RZ, 0xfc, !PT ;  /* 0x000800000b097812 */ /* 0x000fe200078efcff */
[----:B------:R-:W-:Y:S01]  /*0a50*/  IMAD.MOV.U32 R8, RZ, RZ, R10 ;  /* 0x000000ffff087224 */ /* 0x000fe200078e000a */
[----:B------:R-:W-:Y:S06]  /*0a60*/  BRA `(.L_x_22) ;  /* 0x0000000000087947 */ /* 0x000fec0003800000 */
.L_x_23:
[----:B------:R-:W-:Y:S01]  /*0a70*/  LOP3.LUT R9, R15, 0x80000, RZ, 0xfc, !PT ;  /* 0x000800000f097812 */ /* 0x000fe200078efcff */
[----:B------:R-:W-:-:S07]  /*0a80*/  IMAD.MOV.U32 R8, RZ, RZ, R14 ;  /* 0x000000ffff087224 */ /* 0x000fce00078e000e */
.L_x_22:
[----:B------:R-:W-:Y:S05]  /*0a90*/  BSYNC.RECONVERGENT B3 ;  /* 0x0000000000037941 */ /* 0x000fea0003800200 */
.L_x_20:
[----:B------:R-:W-:Y:S02]  /*0aa0*/  IMAD.MOV.U32 R10, RZ, RZ, R8 ;  /* 0x000000ffff0a7224 */ /* 0x000fe400078e0008 */
[----:B------:R-:W-:Y:S02]  /*0ab0*/  IMAD.MOV.U32 R11, RZ, RZ, R9 ;  /* 0x000000ffff0b7224 */ /* 0x000fe400078e0009 */
[----:B------:R-:W-:Y:S02]  /*0ac0*/  IMAD.MOV.U32 R8, RZ, RZ, R0 ;  /* 0x000000ffff087224 */ /* 0x000fe400078e0000 */
[----:B------:R-:W-:-:S04]  /*0ad0*/  IMAD.MOV.U32 R9, RZ, RZ, 0x0 ;  /* 0x00000000ff097424 */ /* 0x000fc800078e00ff */
[----:B------:R-:W-:Y:S05]  /*0ae0*/  RET.REL.NODEC R8 `(vwma_multi_series_one_param_f32) ;  /* 0xfffffff408447950 */ /* 0x000fea0003c3ffff */
.L_x_25:
        /* <DEDUP_REMOVED lines=9> */
.L_x_38:


//--------------------- .text.vwma_batch_f32      --------------------------
	.section	.text.vwma_batch_f32,"ax",@progbits
	.align	128
        .global         vwma_batch_f32
        .type           vwma_batch_f32,@function
        .size           vwma_batch_f32,(.L_x_39 - vwma_batch_f32)
        .other          vwma_batch_f32,@"STO_CUDA_ENTRY STV_DEFAULT"
vwma_batch_f32:
.text.vwma_batch_f32:
        /* <DEDUP_REMOVED lines=17> */
[----:B------:R-:W2:Y:S01]  /*0110*/  LDC.64 R10, c[0x0][0x3a8] ;  /* 0x0000ea00ff0a7b82 */ /* 0x000ea20000000a00 */
[----:B0-----:R-:W-:-:S07]  /*0120*/  IMAD.WIDE.U32 R12, R2, 0x4, R12 ;  /* 0x00000004020c7825 */ /* 0x001fce00078e000c */
[----:B------:R-:W0:Y:S01]  /*0130*/  LDC.64 R8, c[0x0][0x380] ;  /* 0x0000e000ff087b82 */ /* 0x000e220000000a00 */
[----:B-1----:R-:W2:Y:S01]  /*0140*/  LDG.E.CONSTANT R3, desc[UR4][R12.64] ;  /* 0x000000040c037981 */ /* 0x002ea2000c1e9900 */
[----:B---3--:R-:W-:-:S06]  /*0150*/  IMAD R5, R5, UR6, RZ ;  /* 0x0000000605057c24 */ /* 0x008fcc000f8e02ff */
[----:B------:R-:W1:Y:S02]  /*0160*/  LDC.64 R6, c[0x0][0x388] ;  /* 0x0000e200ff067b82 */ /* 0x000e640000000a00 */
[----:B012-4-:R-:W-:-:S07]  /*0170*/  IADD3 R27, PT, PT, R3, -0x1, R0 ;  /* 0xffffffff031b7810 */ /* 0x017fce0007ffe000 */
.L_x_30:
[----:B------:R-:W-:Y:S01]  /*0180*/  ISETP.GE.AND P0, PT, R4, R27, PT ;  /* 0x0000001b0400720c */ /* 0x000fe20003f06270 */
[----:B------:R-:W-:Y:S01]  /*0190*/  BSSY.RECONVERGENT B0, `(.L_x_26) ;  /* 0x000002a000007945 */ /* 0x000fe20003800200 */
[----:B0-----:R-:W-:-:S11]  /*01a0*/  IMAD.MOV.U32 R0, RZ, RZ, 0x7fffffff ;  /* 0x7fffffffff007424 */ /* 0x001fd600078e00ff */
[----:B------:R-:W-:Y:S05]  /*01b0*/  @!P0 BRA `(.L_x_27) ;  /* 0x00000000009c8947 */ /* 0x000fea0003800000 */
[C---:B------:R-:W-:Y:S02]  /*01c0*/  IMAD.IADD R23, R4.reuse, 0x1, -R3 ;  /* 0x0000000104177824 */ /* 0x040fe400078e0a03 */
[----:B------:R-:W-:-:S03]  /*01d0*/  IMAD.WIDE R20, R4, 0x8, R6 ;  /* 0x0000000804147825 */ /* 0x000fc600078e0206 */
[C---:B------:R-:W-:Y:S02]  /*01e0*/  ISETP.GE.AND P0, PT, R23.reuse, RZ, PT ;  /* 0x000000ff1700720c */ /* 0x040fe40003f06270 */
[----:B------:R-:W2:Y:S11]  /*01f0*/  LDG.E.64.CONSTANT R14, desc[UR4][R20.64] ;  /* 0x00000004140e7981 */ /* 0x000eb6000c1e9b00 */
[----:B------:R-:W-:-:S06]  /*0200*/  @P0 IMAD.WIDE.U32 R12, R23, 0x8, R6 ;  /* 0x00000008170c0825 */ /* 0x000fcc00078e0006 */
[----:B------:R-:W2:Y:S01]  /*0210*/  @P0 LDG.E.64.CONSTANT R12, desc[UR4][R12.64] ;  /* 0x000000040c0c0981 */ /* 0x000ea2000c1e9b00 */
[----:B------:R-:W-:-:S04]  /*0220*/  @P0 IMAD.WIDE.U32 R22, R23, 0x8, R8 ;  /* 0x0000000817160825 */ /* 0x000fc800078e0008 */
[----:B------:R-:W-:Y:S02]  /*0230*/  IMAD.WIDE R18, R4, 0x8, R8 ;  /* 0x0000000804127825 */ /* 0x000fe400078e0208 */
[----:B------:R-:W3:Y:S04]  /*0240*/  @P0 LDG.E.64.CONSTANT R22, desc[UR4][R22.64] ;  /* 0x0000000416160981 */ /* 0x000ee8000c1e9b00 */
[----:B------:R-:W3:Y:S01]  /*0250*/  LDG.E.64.CONSTANT R16, desc[UR4][R18.64] ;  /* 0x0000000412107981 */ /* 0x000ee2000c1e9b00 */
        /* <DEDUP_REMOVED lines=21> */
[----:B------:R-:W-:Y:S02]  /*03b0*/  IMAD.MOV.U32 R13, RZ, RZ, R17 ;  /* 0x000000ffff0d7224 */ /* 0x000fe400078e0011 */
[----:B------:R-:W-:Y:S02]  /*03c0*/  IMAD.MOV.U32 R16, RZ, RZ, R14 ;  /* 0x000000ffff107224 */ /* 0x000fe400078e000e */
[----:B------:R-:W-:-:S07]  /*03d0*/  IMAD.MOV.U32 R17, RZ, RZ, R15 ;  /* 0x000000ffff117224 */ /* 0x000fce00078e000f */
[----:B------:R-:W-:Y:S05]  /*03e0*/  CALL.REL.NOINC `($__internal_2_$__cuda_sm20_div_rn_f64_full) ;  /* 0x0000000000307944 */ /* 0x000fea0003c00000 */
[----:B------:R-:W-:Y:S02]  /*03f0*/  IMAD.MOV.U32 R12, RZ, RZ, R20 ;  /* 0x000000ffff0c7224 */ /* 0x000fe400078e0014 */
[----:B------:R-:W-:-:S07]  /*0400*/  IMAD.MOV.U32 R13, RZ, RZ, R21 ;  /* 0x000000ffff0d7224 */ /* 0x000fce00078e0015 */
.L_x_29:
[----:B------:R-:W-:Y:S05]  /*0410*/  BSYNC.RECONVERGENT B1 ;  /* 0x0000000000017941 */ /* 0x000fea0003800200 */
.L_x_28:
[----:B------:R0:W1:Y:S02]  /*0420*/  F2F.F32.F64 R0, R12 ;  /* 0x0000000c00007310 */ /* 0x0000640000301000 */
.L_x_27:
[----:B------:R-:W-:Y:S05]  /*0430*/  BSYNC.RECONVERGENT B0 ;  /* 0x0000000000007941 */ /* 0x000fea0003800200 */
.L_x_26:
[--C-:B0-----:R-:W-:Y:S02]  /*0440*/  IMAD R13, R2, UR7, R4.reuse ;  /* 0x00000007020d7c24 */ /* 0x101fe4000f8e0204 */
[----:B------:R-:W-:Y:S02]  /*0450*/  IMAD.IADD R4, R5, 0x1, R4 ;  /* 0x0000000105047824 */ /* 0x000fe400078e0204 */
[----:B------:R-:W-:-:S03]  /*0460*/  IMAD.WIDE R12, R13, 0x4, R10 ;  /* 0x000000040d0c7825 */ /* 0x000fc600078e020a */
[----:B------:R-:W-:Y:S02]  /*0470*/  ISETP.GE.AND P0, PT, R4, UR7, PT ;  /* 0x0000000704007c0c */ /* 0x000fe4000bf06270 */
[----:B-1----:R0:W-:Y:S11]  /*0480*/  STG.E desc[UR4][R12.64], R0 ;  /* 0x000000000c007986 */ /* 0x0021f6000c101904 */
[----:B------:R-:W-:Y:S05]  /*0490*/  @!P0 BRA `(.L_x_30) ;  /* 0xfffffffc00388947 */ /* 0x000fea000383ffff */
[----:B------:R-:W-:Y:S05]  /*04a0*/  EXIT ;  /* 0x000000000000794d */ /* 0x000fea0003800000 */
        .weak           $__internal_2_$__cuda_sm20_div_rn_f64_full
        .type           $__internal_2_$__cuda_sm20_div_rn_f64_full,@function
        .size           $__internal_2_$__cuda_sm20_div_rn_f64_full,(.L_x_39 - $__internal_2_$__cuda_sm20_div_rn_f64_full)
$__internal_2_$__cuda_sm20_div_rn_f64_full:
[----:B------:R-:W-:Y:S01]  /*04b0*/  FSETP.GEU.AND P2, PT, |R13|, 1.469367938527859385e-39, PT ;  /* 0x001000000d00780b */ /* 0x000fe20003f4e200 */
[----:B------:R-:W-:Y:S01]  /*04c0*/  IMAD.MOV.U32 R28, RZ, RZ, 0x1ca00000 ;  /* 0x1ca00000ff1c7424 */ /* 0x000fe200078e00ff */
[C---:B------:R-:W-:Y:S01]  /*04d0*/  FSETP.GEU.AND P0, PT, |R17|.reuse, 1.469367938527859385e-39, PT ;  /* 0x001000001100780b */ /* 0x040fe20003f0e200 */
[----:B------:R-:W-:Y:S01]  /*04e0*/  IMAD.MOV.U32 R18, RZ, RZ, R12 ;  /* 0x000000ffff127224 */ /* 0x000fe200078e000c */
[----:B------:R-:W-:Y:S01]  /*04f0*/  LOP3.LUT R14, R17, 0x800fffff, RZ, 0xc0, !PT ;  /* 0x800fffff110e7812 */ /* 0x000fe200078ec0ff */
[----:B------:R-:W-:Y:S01]  /*0500*/  IMAD.MOV.U32 R20, RZ, RZ, 0x1 ;  /* 0x00000001ff147424 */ /* 0x000fe200078e00ff */
[----:B------:R-:W-:Y:S01]  /*0510*/  LOP3.LUT R26, R13, 0x7ff00000, RZ, 0xc0, !PT ;  /* 0x7ff000000d1a7812 */ /* 0x000fe200078ec0ff */
[----:B------:R-:W-:Y:S01]  /*0520*/  BSSY.RECONVERGENT B2, `(.L_x_31) ;  /* 0x0000050000027945 */ /* 0x000fe20003800200 */
[----:B------:R-:W-:Y:S01]  /*0530*/  LOP3.LUT R15, R14, 0x3ff00000, RZ, 0xfc, !PT ;  /* 0x3ff000000e0f7812 */ /* 0x000fe200078efcff */
[----:B------:R-:W-:Y:S01]  /*0540*/  IMAD.MOV.U32 R14, RZ, RZ, R16 ;  /* 0x000000ffff0e7224 */ /* 0x000fe200078e0010 */
[----:B------:R-:W-:-:S03]  /*0550*/  LOP3.LUT R29, R17, 0x7ff00000, RZ, 0xc0, !PT ;  /* 0x7ff00000111d7812 */ /* 0x000fc600078ec0ff */
[----:B------:R-:W-:Y:S01]  /*0560*/  @!P2 LOP3.LUT R19, R17, 0x7ff00000, RZ, 0xc0, !PT ;  /* 0x7ff000001113a812 */ /* 0x000fe200078ec0ff */
[----:B------:R-:W-:Y:S01]  /*0570*/  @!P2 IMAD.MOV.U32 R22, RZ, RZ, RZ ;  /* 0x000000ffff16a224 */ /* 0x000fe200078e00ff */
[----:B------:R-:W-:Y:S01]  /*0580*/  @!P0 DMUL R14, R16, 8.98846567431157953865e+307 ;  /* 0x7fe00000100e8828 */ /* 0x000fe20000000000 */
[C---:B------:R-:W-:Y:S02]  /*0590*/  ISETP.GE.U32.AND P1, PT, R26.reuse, R29, PT ;  /* 0x0000001d1a00720c */ /* 0x040fe40003f26070 */
[----:B------:R-:W-:Y:S02]  /*05a0*/  @!P2 ISETP.GE.U32.AND P3, PT, R26, R19, PT ;  /* 0x000000131a00a20c */ /* 0x000fe40003f66070 */
[C---:B------:R-:W-:Y:S01]  /*05b0*/  SEL R19, R28.reuse, 0x63400000, !P1 ;  /* 0x634000001c137807 */ /* 0x040fe20004800000 */
[----:B------:R-:W0:Y:S01]  /*05c0*/  MUFU.RCP64H R21, R15 ;  /* 0x0000000f00157308 */ /* 0x000e220000001800 */
[----:B------:R-:W-:Y:S02]  /*05d0*/  @!P2 SEL R23, R28, 0x63400000, !P3 ;  /* 0x634000001c17a807 */ /* 0x000fe40005800000 */
[----:B------:R-:W-:-:S02]  /*05e0*/  LOP3.LUT R19, R19, 0x800fffff, R13, 0xf8, !PT ;  /* 0x800fffff13137812 */ /* 0x000fc400078ef80d */
[----:B------:R-:W-:Y:S02]  /*05f0*/  @!P2 LOP3.LUT R23, R23, 0x80000000, R13, 0xf8, !PT ;  /* 0x800000001717a812 */ /* 0x000fe400078ef80d */
[----:B------:R-:W-:Y:S02]  /*0600*/  @!P0 LOP3.LUT R29, R15, 0x7ff00000, RZ, 0xc0, !PT ;  /* 0x7ff000000f1d8812 */ /* 0x000fe400078ec0ff */
[----:B------:R-:W-:-:S06]  /*0610*/  @!P2 LOP3.LUT R23, R23, 0x100000, RZ, 0xfc, !PT ;  /* 0x001000001717a812 */ /* 0x000fcc00078efcff */
        /* <DEDUP_REMOVED lines=43> */
.L_x_32:
        /* <DEDUP_REMOVED lines=16> */
.L_x_35:
[----:B------:R-:W-:Y:S01]  /*09d0*/  LOP3.LUT R21, R17, 0x80000, RZ, 0xfc, !PT ;  /* 0x0008000011157812 */ /* 0x000fe200078efcff */
[----:B------:R-:W-:Y:S01]  /*09e0*/  IMAD.MOV.U32 R20, RZ, RZ, R16 ;  /* 0x000000ffff147224 */ /* 0x000fe200078e0010 */
[----:B------:R-:W-:Y:S06]  /*09f0*/  BRA `(.L_x_33) ;  /* 0x0000000000087947 */ /* 0x000fec0003800000 */
.L_x_34:
[----:B------:R-:W-:Y:S01]  /*0a00*/  LOP3.LUT R21, R13, 0x80000, RZ, 0xfc, !PT ;  /* 0x000800000d157812 */ /* 0x000fe200078efcff */
[----:B------:R-:W-:-:S07]  /*0a10*/  IMAD.MOV.U32 R20, RZ, RZ, R12 ;  /* 0x000000ffff147224 */ /* 0x000fce00078e000c */
.L_x_33:
[----:B------:R-:W-:Y:S05]  /*0a20*/  BSYNC.RECONVERGENT B2 ;  /* 0x0000000000027941 */ /* 0x000fea0003800200 */
.L_x_31:
[----:B------:R-:W-:Y:S02]  /*0a30*/  IMAD.MOV.U32 R12, RZ, RZ, R0 ;  /* 0x000000ffff0c7224 */ /* 0x000fe400078e0000 */
[----:B------:R-:W-:-:S04]  /*0a40*/  IMAD.MOV.U32 R13, RZ, RZ, 0x0 ;  /* 0x00000000ff0d7424 */ /* 0x000fc800078e00ff */
[----:B------:R-:W-:Y:S05]  /*0a50*/  RET.REL.NODEC R12 `(vwma_batch_f32) ;  /* 0xfffffff40c687950 */ /* 0x000fea0003c3ffff */
.L_x_36:
        /* <DEDUP_REMOVED lines=10> */
.L_x_39:


//--------------------- .nv.shared.reserved.0     --------------------------
	.section	.nv.shared.reserved.0,"aw",@nobits
	.weak		__nv_reservedSMEM_offset_0_alias
	.size		__nv_reservedSMEM_offset_0_alias, 0, 64
	.other		__nv_reservedSMEM_offset_0_alias,@"STO_CUDA_RESERVED_SHARED STV_DEFAULT"
__nv_reservedSMEM_offset_0_alias:
	.zero		0
	.zero		64


//--------------------- .nv.constant0.vwma_multi_series_one_param_tm_coalesced_f32 --------------------------
	.section	.nv.constant0.vwma_multi_series_one_param_tm_coalesced_f32,"a",@progbits
	.sectionflags	@""
	.align	4
.nv.constant0.vwma_multi_series_one_param_tm_coalesced_f32:
	.zero		944


//--------------------- .nv.constant0.vwma_multi_series_one_param_f32 --------------------------
	.section	.nv.constant0.vwma_multi_series_one_param_f32,"a",@progbits
	.sectionflags	@""
	.align	4
.nv.constant0.vwma_multi_series_one_param_f32:
	.zero		944


//--------------------- .nv.constant0.vwma_batch_f32 --------------------------
	.section	.nv.constant0.vwma_batch_f32,"a",@progbits
	.sectionflags	@""
	.align	4
.nv.constant0.vwma_batch_f32:
	.zero		944


//--------------------- SYMBOLS --------------------------

	.type		.nv.reservedSmem.offset0,@object
	.size		.nv.reservedSmem.offset0,0x4
